	.target	sm_90a

	.elftype	@"ET_EXEC"


//--------------------- .note.nv.tkinfo           --------------------------
	.section	.note.nv.tkinfo,"",@"SHT_NOTE"
	.sectionflags	@"SHF_NOTE_NV_TKINFO"
	.tkinfo
        /*0018*/ 	.word	0x00000002
        /*0030*/ 	.string	""
        /*0030*/ 	.string	"ptxas"
        /*0030*/ 	.string	"Cuda compilation tools, release 13.0, V13.0.88"
        /*0030*/ 	.string	"Build cuda_13.0.r13.0/compiler.36424714_0"
        /*0030*/ 	.string	"-arch sm_90a -m 64 "



//--------------------- .note.nv.cuinfo           --------------------------
	.section	.note.nv.cuinfo,"",@"SHT_NOTE"
	.sectionflags	@"SHF_NOTE_NV_CUINFO"
        /*0018*/ 	.short	0x0002
        /*001a*/ 	.short	0x005a
        /*001c*/ 	.short	0x0082
	.zero		2


//--------------------- .nv.info                  --------------------------
	.section	.nv.info,"",@"SHT_CUDA_INFO"
	.align	4


	//----- nvinfo : EIATTR_REGCOUNT
	.align		4
        /*0000*/ 	.byte	0x04, 0x2f
        /*0002*/ 	.short	(.L_15 - .L_14)
	.align		4
.L_14:
        /*0004*/ 	.word	index@(_ZN7cutlass13device_kernelINS_4gemm6kernel13GemmUniversalIN4cute5tupleIJiiiiEEENS1_10collective13CollectiveMmaINS1_34MainloopSm90TmaGmmaWarpSpecializedILi4ENS5_IJNS4_1CILi2EEESB_NSA_ILi1EEEEEENS1_35KernelTmaWarpSpecializedCooperativeEEENS5_IJNSA_ILi128EEENSA_ILi64EEENSA_ILi32EEEEEENS_10bfloat16_tENS5_IJlSC_lEEESK_SL_NS4_8TiledMMAINS4_8MMA_AtomIJNS4_4SM904GMMA27MMA_64x64x16_F32BF16BF16_SSILNSP_5MajorE0ELSR_0ELNSP_7ScaleInE1ELSS_1EEEEEENS4_6LayoutINS5_IJSB_SC_SC_EEENS5_IJSC_NSA_ILi0EEESX_EEEEENS5_IJNS4_10UnderscoreES10_S10_EEEEENS4_23SM90_TMA_LOAD_MULTICASTENS4_14ComposedLayoutINS4_7SwizzleILi2ELi4ELi3EEENS4_18smem_ptr_flag_bitsILi16EEENSV_INS5_IJNSA_ILi8EEESI_EEENS5_IJSI_SC_EEEEEEEvNS4_8identityES13_S1D_vS1E_EENS_8epilogue10collective6detail29Sm90TmaWarpSpecializedAdapterINS1H_15DefaultEpilogueISK_SL_SL_NS1G_6thread17LinearCombinationISK_Li1EffLNS1L_9ScaleType4KindE0ELNS_15FloatRoundStyleE2ESK_EENS1_15EpilogueDefaultEEEEEvvEEEEvNT_6ParamsE)
        /*0008*/ 	.word	0x000000a8


	//----- nvinfo : EIATTR_FRAME_SIZE
	.align		4
.L_15:
        /*000c*/ 	.byte	0x04, 0x11
        /*000e*/ 	.short	(.L_17 - .L_16)
	.align		4
.L_16:
        /*0010*/ 	.word	index@(_ZN7cutlass13device_kernelINS_4gemm6kernel13GemmUniversalIN4cute5tupleIJiiiiEEENS1_10collective13CollectiveMmaINS1_34MainloopSm90TmaGmmaWarpSpecializedILi4ENS5_IJNS4_1CILi2EEESB_NSA_ILi1EEEEEENS1_35KernelTmaWarpSpecializedCooperativeEEENS5_IJNSA_ILi128EEENSA_ILi64EEENSA_ILi32EEEEEENS_10bfloat16_tENS5_IJlSC_lEEESK_SL_NS4_8TiledMMAINS4_8MMA_AtomIJNS4_4SM904GMMA27MMA_64x64x16_F32BF16BF16_SSILNSP_5MajorE0ELSR_0ELNSP_7ScaleInE1ELSS_1EEEEEENS4_6LayoutINS5_IJSB_SC_SC_EEENS5_IJSC_NSA_ILi0EEESX_EEEEENS5_IJNS4_10UnderscoreES10_S10_EEEEENS4_23SM90_TMA_LOAD_MULTICASTENS4_14ComposedLayoutINS4_7SwizzleILi2ELi4ELi3EEENS4_18smem_ptr_flag_bitsILi16EEENSV_INS5_IJNSA_ILi8EEESI_EEENS5_IJSI_SC_EEEEEEEvNS4_8identityES13_S1D_vS1E_EENS_8epilogue10collective6detail29Sm90TmaWarpSpecializedAdapterINS1H_15DefaultEpilogueISK_SL_SL_NS1G_6thread17LinearCombinationISK_Li1EffLNS1L_9ScaleType4KindE0ELNS_15FloatRoundStyleE2ESK_EENS1_15EpilogueDefaultEEEEEvvEEEEvNT_6ParamsE)
        /*0014*/ 	.word	0x00000000


	//----- nvinfo : EIATTR_MIN_STACK_SIZE
	.align		4
.L_17:
        /*0018*/ 	.byte	0x04, 0x12
        /*001a*/ 	.short	(.L_19 - .L_18)
	.align		4
.L_18:
        /*001c*/ 	.word	index@(_ZN7cutlass13device_kernelINS_4gemm6kernel13GemmUniversalIN4cute5tupleIJiiiiEEENS1_10collective13CollectiveMmaINS1_34MainloopSm90TmaGmmaWarpSpecializedILi4ENS5_IJNS4_1CILi2EEESB_NSA_ILi1EEEEEENS1_35KernelTmaWarpSpecializedCooperativeEEENS5_IJNSA_ILi128EEENSA_ILi64EEENSA_ILi32EEEEEENS_10bfloat16_tENS5_IJlSC_lEEESK_SL_NS4_8TiledMMAINS4_8MMA_AtomIJNS4_4SM904GMMA27MMA_64x64x16_F32BF16BF16_SSILNSP_5MajorE0ELSR_0ELNSP_7ScaleInE1ELSS_1EEEEEENS4_6LayoutINS5_IJSB_SC_SC_EEENS5_IJSC_NSA_ILi0EEESX_EEEEENS5_IJNS4_10UnderscoreES10_S10_EEEEENS4_23SM90_TMA_LOAD_MULTICASTENS4_14ComposedLayoutINS4_7SwizzleILi2ELi4ELi3EEENS4_18smem_ptr_flag_bitsILi16EEENSV_INS5_IJNSA_ILi8EEESI_EEENS5_IJSI_SC_EEEEEEEvNS4_8identityES13_S1D_vS1E_EENS_8epilogue10collective6detail29Sm90TmaWarpSpecializedAdapterINS1H_15DefaultEpilogueISK_SL_SL_NS1G_6thread17LinearCombinationISK_Li1EffLNS1L_9ScaleType4KindE0ELNS_15FloatRoundStyleE2ESK_EENS1_15EpilogueDefaultEEEEEvvEEEEvNT_6ParamsE)
        /*0020*/ 	.word	0x00000000
.L_19:


//--------------------- .nv.compat                --------------------------
	.section	.nv.compat,"",@"SHT_CUDA_COMPAT_INFO"
	.align	4
        /*0000*/ 	.byte	0x02, 0x09, 0x01, 0x00, 0x02, 0x02, 0x04, 0x00, 0x02, 0x05, 0x05, 0x00, 0x03, 0x07, 0x01, 0x01
        /*0010*/ 	.byte	0x02, 0x03, 0x01, 0x00, 0x02, 0x06, 0x01, 0x00, 0x04, 0x0b, 0x08, 0x00, 0x00, 0x00, 0x00, 0x00
        /*0020*/ 	.byte	0x00, 0x00, 0x00, 0x00


//--------------------- .nv.info._ZN7cutlass13device_kernelINS_4gemm6kernel13GemmUniversalIN4cute5tupleIJiiiiEEENS1_10collective13CollectiveMmaINS1_34MainloopSm90TmaGmmaWarpSpecializedILi4ENS5_IJNS4_1CILi2EEESB_NSA_ILi1EEEEEENS1_35KernelTmaWarpSpecializedCooperativeEEENS5_IJNSA_ILi128EEENSA_ILi64EEENSA_ILi32EEEEEENS_10bfloat16_tENS5_IJlSC_lEEESK_SL_NS4_8TiledMMAINS4_8MMA_AtomIJNS4_4SM904GMMA27MMA_64x64x16_F32BF16BF16_SSILNSP_5MajorE0ELSR_0ELNSP_7ScaleInE1ELSS_1EEEEEENS4_6LayoutINS5_IJSB_SC_SC_EEENS5_IJSC_NSA_ILi0EEESX_EEEEENS5_IJNS4_10UnderscoreES10_S10_EEEEENS4_23SM90_TMA_LOAD_MULTICASTENS4_14ComposedLayoutINS4_7SwizzleILi2ELi4ELi3EEENS4_18smem_ptr_flag_bitsILi16EEENSV_INS5_IJNSA_ILi8EEESI_EEENS5_IJSI_SC_EEEEEEEvNS4_8identityES13_S1D_vS1E_EENS_8epilogue10collective6detail29Sm90TmaWarpSpecializedAdapterINS1H_15DefaultEpilogueISK_SL_SL_NS1G_6thread17LinearCombinationISK_Li1EffLNS1L_9ScaleType4KindE0ELNS_15FloatRoundStyleE2ESK_EENS1_15EpilogueDefaultEEEEEvvEEEEvNT_6ParamsE --------------------------
	.section	.nv.info._ZN7cutlass13device_kernelINS_4gemm6kernel13GemmUniversalIN4cute5tupleIJiiiiEEENS1_10collective13CollectiveMmaINS1_34MainloopSm90TmaGmmaWarpSpecializedILi4ENS5_IJNS4_1CILi2EEESB_NSA_ILi1EEEEEENS1_35KernelTmaWarpSpecializedCooperativeEEENS5_IJNSA_ILi128EEENSA_ILi64EEENSA_ILi32EEEEEENS_10bfloat16_tENS5_IJlSC_lEEESK_SL_NS4_8TiledMMAINS4_8MMA_AtomIJNS4_4SM904GMMA27MMA_64x64x16_F32BF16BF16_SSILNSP_5MajorE0ELSR_0ELNSP_7ScaleInE1ELSS_1EEEEEENS4_6LayoutINS5_IJSB_SC_SC_EEENS5_IJSC_NSA_ILi0EEESX_EEEEENS5_IJNS4_10UnderscoreES10_S10_EEEEENS4_23SM90_TMA_LOAD_MULTICASTENS4_14ComposedLayoutINS4_7SwizzleILi2ELi4ELi3EEENS4_18smem_ptr_flag_bitsILi16EEENSV_INS5_IJNSA_ILi8EEESI_EEENS5_IJSI_SC_EEEEEEEvNS4_8identityES13_S1D_vS1E_EENS_8epilogue10collective6detail29Sm90TmaWarpSpecializedAdapterINS1H_15DefaultEpilogueISK_SL_SL_NS1G_6thread17LinearCombinationISK_Li1EffLNS1L_9ScaleType4KindE0ELNS_15FloatRoundStyleE2ESK_EENS1_15EpilogueDefaultEEEEEvvEEEEvNT_6ParamsE,"",@"SHT_CUDA_INFO"
	.sectionflags	@""
	.align	4


	//----- nvinfo : EIATTR_CUDA_API_VERSION
	.align		4
        /*0000*/ 	.byte	0x04, 0x37
        /*0002*/ 	.short	(.L_21 - .L_20)
.L_20:
        /*0004*/ 	.word	0x00000082


	//----- nvinfo : EIATTR_KPARAM_INFO
	.align		4
.L_21:
        /*0008*/ 	.byte	0x04, 0x17
        /*000a*/ 	.short	(.L_23 - .L_22)
.L_22:
        /*000c*/ 	.word	0x00000000
        /*0010*/ 	.short	0x0000
        /*0012*/ 	.short	0x0070
        /*0014*/ 	.byte	0x00, 0xf0, 0x01, 0x10


	//----- nvinfo : EIATTR_SPARSE_MMA_MASK
	.align		4
.L_23:
        /*0018*/ 	.byte	0x03, 0x50
        /*001a*/ 	.short	0x0000


	//----- nvinfo : EIATTR_MAXREG_COUNT
	.align		4
        /*001c*/ 	.byte	0x03, 0x1b
        /*001e*/ 	.short	0x00a8


	//----- nvinfo : EIATTR_NUM_BARRIERS
	.align		4
        /*0020*/ 	.byte	0x02, 0x4c
        /*0022*/ 	.byte	0x01
	.zero		1


	//----- nvinfo : EIATTR_EXTERNS
	.align		4
        /*0024*/ 	.byte	0x04, 0x0f
        /*0026*/ 	.short	(.L_25 - .L_24)


	//   ....[0]....
	.align		4
.L_24:
        /*0028*/ 	.word	index@(__assertfail)


	//----- nvinfo : EIATTR_MERCURY_ISA_VERSION
	.align		4
.L_25:
        /*002c*/ 	.byte	0x03, 0x5f
        /*002e*/ 	.short	0x0101


	//----- nvinfo : EIATTR_INT_WARP_WIDE_INSTR_OFFSETS
	.align		4
        /*0030*/ 	.byte	0x04, 0x31
        /*0032*/ 	.short	(.L_27 - .L_26)


	//   ....[0]....
.L_26:
        /*0034*/ 	.word	0x00000480


	//   ....[1]....
        /*0038*/ 	.word	0x000004b0


	//   ....[2]....
        /*003c*/ 	.word	0x00000670


	//   ....[3]....
        /*0040*/ 	.word	0x00001ac0


	//----- nvinfo : EIATTR_COOP_GROUP_MASK_REGIDS
	.align		4
.L_27:
        /*0044*/ 	.byte	0x04, 0x29
        /*0046*/ 	.short	(.L_29 - .L_28)


	//   ....[0]....
.L_28:
        /*0048*/ 	.word	0xffffffff


	//   ....[1]....
        /*004c*/ 	.word	0xffffffff


	//   ....[2]....
        /*0050*/ 	.word	0xffffffff


	//   ....[3]....
        /*0054*/ 	.word	0xffffffff


	//   ....[4]....
        /*0058*/ 	.word	0xffffffff


	//   ....[5]....
        /*005c*/ 	.word	0xffffffff


	//----- nvinfo : EIATTR_COOP_GROUP_INSTR_OFFSETS
	.align		4
.L_29:
        /*0060*/ 	.byte	0x04, 0x28
        /*0062*/ 	.short	(.L_31 - .L_30)


	//   ....[0]....
.L_30:
        /*0064*/ 	.word	0x00000060


	//   ....[1]....
        /*0068*/ 	.word	0x00000070


	//   ....[2]....
        /*006c*/ 	.word	0x00000130


	//   ....[3]....
        /*0070*/ 	.word	0x000002d0


	//   ....[4]....
        /*0074*/ 	.word	0x000007f0


	//   ....[5]....
        /*0078*/ 	.word	0x00001230


	//----- nvinfo : EIATTR_REG_RECONFIG
	.align		4
.L_31:
        /*007c*/ 	.byte	0x01, 0x54
	.zero		2


	//----- nvinfo : EIATTR_SYSCALL_OFFSETS
	.align		4
        /*0080*/ 	.byte	0x04, 0x46
        /*0082*/ 	.short	(.L_33 - .L_32)


	//   ....[0]....
.L_32:
        /*0084*/ 	.word	0x000013f0


	//----- nvinfo : EIATTR_MBARRIER_INSTR_OFFSETS
	.align		4
.L_33:
        /*0088*/ 	.byte	0x04, 0x39
        /*008a*/ 	.short	(.L_35 - .L_34)


	//   ....[0]....
.L_34:
        /*008c*/ 	.word	0x00000230
        /*0090*/ 	.word	0x000000ff
        /*0094*/ 	.word	0x00000000
        /*0098*/ 	.short	0x0100
        /*009a*/ 	.byte	0x08
	.zero		1


	//   ....[1]....
        /*009c*/ 	.word	0x00000240
        /*00a0*/ 	.word	0x000000ff
        /*00a4*/ 	.word	0x00000020
        /*00a8*/ 	.short	0x0100
        /*00aa*/ 	.byte	0x08
	.zero		1


	//   ....[2]....
        /*00ac*/ 	.word	0x00000250
        /*00b0*/ 	.word	0x000000ff
        /*00b4*/ 	.word	0x00000008
        /*00b8*/ 	.short	0x0100
        /*00ba*/ 	.byte	0x08
	.zero		1


	//   ....[3]....
        /*00bc*/ 	.word	0x00000260
        /*00c0*/ 	.word	0x000000ff
        /*00c4*/ 	.word	0x00000028
        /*00c8*/ 	.short	0x0100
        /*00ca*/ 	.byte	0x08
	.zero		1


	//   ....[4]....
        /*00cc*/ 	.word	0x00000270
        /*00d0*/ 	.word	0x000000ff
        /*00d4*/ 	.word	0x00000010
        /*00d8*/ 	.short	0x0100
        /*00da*/ 	.byte	0x08
	.zero		1


	//   ....[5]....
        /*00dc*/ 	.word	0x00000280
        /*00e0*/ 	.word	0x000000ff
        /*00e4*/ 	.word	0x00000030
        /*00e8*/ 	.short	0x0100
        /*00ea*/ 	.byte	0x08
	.zero		1


	//   ....[6]....
        /*00ec*/ 	.word	0x00000290
        /*00f0*/ 	.word	0x000000ff
        /*00f4*/ 	.word	0x00000018
        /*00f8*/ 	.short	0x0100
        /*00fa*/ 	.byte	0x08
	.zero		1


	//   ....[7]....
        /*00fc*/ 	.word	0x000002a0
        /*0100*/ 	.word	0x000000ff
        /*0104*/ 	.word	0x00000038
        /*0108*/ 	.short	0x0100
        /*010a*/ 	.byte	0x08
	.zero		1


	//   ....[8]....
        /*010c*/ 	.word	0x000006f0
        /*0110*/ 	.word	0x000000ff
        /*0114*/ 	.word	0x00000050
        /*0118*/ 	.short	0x0100
        /*011a*/ 	.byte	0x06
	.zero		1


	//   ....[9]....
        /*011c*/ 	.word	0x00000780
        /*0120*/ 	.word	0x000000ff
        /*0124*/ 	.word	0x00000058
        /*0128*/ 	.short	0x0100
        /*012a*/ 	.byte	0x06
	.zero		1


	//   ....[10]....
        /*012c*/ 	.word	0x000014b0
        /*0130*/ 	.word	0x00000003
        /*0134*/ 	.word	0x00000000
        /*0138*/ 	.short	0x010a
        /*013a*/ 	.byte	0x3f
	.zero		1


	//   ....[11]....
        /*013c*/ 	.word	0x000014f0
        /*0140*/ 	.word	0x00000003
        /*0144*/ 	.word	0x00000000
        /*0148*/ 	.short	0x010a
        /*014a*/ 	.byte	0x3f
	.zero		1


	//   ....[12]....
        /*014c*/ 	.word	0x000017c0
        /*0150*/ 	.word	0x00000005
        /*0154*/ 	.word	0x00000000
        /*0158*/ 	.short	0x010a
        /*015a*/ 	.byte	0x3f
	.zero		1


	//   ....[13]....
        /*015c*/ 	.word	0x00001800
        /*0160*/ 	.word	0x00000005
        /*0164*/ 	.word	0x00000000
        /*0168*/ 	.short	0x010a
        /*016a*/ 	.byte	0x3f
	.zero		1


	//   ....[14]....
        /*016c*/ 	.word	0x00001960
        /*0170*/ 	.word	0x00000005
        /*0174*/ 	.word	0x00000000
        /*0178*/ 	.short	0x0101
        /*017a*/ 	.byte	0x3f
	.zero		1


	//   ....[15]....
        /*017c*/ 	.word	0x00001b40
        /*0180*/ 	.word	0x00000003
        /*0184*/ 	.word	0x00000000
        /*0188*/ 	.short	0x0101
        /*018a*/ 	.byte	0x3f
	.zero		1


	//   ....[16]....
        /*018c*/ 	.word	0x00005140
        /*0190*/ 	.word	0x00000016
        /*0194*/ 	.word	0x00000020
        /*0198*/ 	.short	0x010a
        /*019a*/ 	.byte	0x3f
	.zero		1


	//   ....[17]....
        /*019c*/ 	.word	0x00005520
        /*01a0*/ 	.word	0x00000004
        /*01a4*/ 	.word	0x00000058
        /*01a8*/ 	.short	0x0101
        /*01aa*/ 	.byte	0x3f
	.zero		1


	//   ....[18]....
        /*01ac*/ 	.word	0x00005c30
        /*01b0*/ 	.word	0x00000005
        /*01b4*/ 	.word	0x00000000
        /*01b8*/ 	.short	0x010a
        /*01ba*/ 	.byte	0x3f
	.zero		1


	//   ....[19]....
        /*01bc*/ 	.word	0x00005cb0
        /*01c0*/ 	.word	0x00000007
        /*01c4*/ 	.word	0x00000000
        /*01c8*/ 	.short	0x010a
        /*01ca*/ 	.byte	0x3f
	.zero		1


	//   ....[20]....
        /*01cc*/ 	.word	0x00005d40
        /*01d0*/ 	.word	0x00000006
        /*01d4*/ 	.word	0x00000000
        /*01d8*/ 	.short	0x010a
        /*01da*/ 	.byte	0x3f
	.zero		1


	//   ....[21]....
        /*01dc*/ 	.word	0x00005dd0
        /*01e0*/ 	.word	0x00000003
        /*01e4*/ 	.word	0x00000000
        /*01e8*/ 	.short	0x010a
        /*01ea*/ 	.byte	0x3f
	.zero		1


	//   ....[22]....
        /*01ec*/ 	.word	0x00005e30
        /*01f0*/ 	.word	0x00000003
        /*01f4*/ 	.word	0x00000000
        /*01f8*/ 	.short	0x010a
        /*01fa*/ 	.byte	0x3f
	.zero		1


	//   ....[23]....
        /*01fc*/ 	.word	0x00005e80
        /*0200*/ 	.word	0x00000005
        /*0204*/ 	.word	0x00000000
        /*0208*/ 	.short	0x010a
        /*020a*/ 	.byte	0x3f
	.zero		1


	//   ....[24]....
        /*020c*/ 	.word	0x00005f50
        /*0210*/ 	.word	0x00000016
        /*0214*/ 	.word	0x00000020
        /*0218*/ 	.short	0x010a
        /*021a*/ 	.byte	0x3f
	.zero		1


	//   ....[25]....
        /*021c*/ 	.word	0x00006020
        /*0220*/ 	.word	0x00000005
        /*0224*/ 	.word	0x00000000
        /*0228*/ 	.short	0x010a
        /*022a*/ 	.byte	0x3f
	.zero		1


	//   ....[26]....
        /*022c*/ 	.word	0x00006070
        /*0230*/ 	.word	0x00000007
        /*0234*/ 	.word	0x00000000
        /*0238*/ 	.short	0x010a
        /*023a*/ 	.byte	0x3f
	.zero		1


	//   ....[27]....
        /*023c*/ 	.word	0x000060c0
        /*0240*/ 	.word	0x00000006
        /*0244*/ 	.word	0x00000000
        /*0248*/ 	.short	0x010a
        /*024a*/ 	.byte	0x3f
	.zero		1


	//----- nvinfo : EIATTR_NUM_MBARRIERS
	.align		4
.L_35:
        /*024c*/ 	.byte	0x03, 0x38
        /*024e*/ 	.short	0x000a


	//----- nvinfo : EIATTR_EXIT_INSTR_OFFSETS
	.align		4
        /*0250*/ 	.byte	0x04, 0x1c
        /*0252*/ 	.short	(.L_37 - .L_36)


	//   ....[0]....
.L_36:
        /*0254*/ 	.word	0x00000950


	//   ....[1]....
        /*0258*/ 	.word	0x00001160


	//   ....[2]....
        /*025c*/ 	.word	0x00004770


	//   ....[3]....
        /*0260*/ 	.word	0x00004cd0


	//   ....[4]....
        /*0264*/ 	.word	0x00005e20


	//----- nvinfo : EIATTR_MAX_THREADS
	.align		4
.L_37:
        /*0268*/ 	.byte	0x04, 0x05
        /*026a*/ 	.short	(.L_39 - .L_38)
.L_38:
        /*026c*/ 	.word	0x00000180
        /*0270*/ 	.word	0x00000001
        /*0274*/ 	.word	0x00000001


	//----- nvinfo : EIATTR_CRS_STACK_SIZE
	.align		4
.L_39:
        /*0278*/ 	.byte	0x04, 0x1e
        /*027a*/ 	.short	(.L_41 - .L_40)
.L_40:
        /*027c*/ 	.word	0x00000000


	//----- nvinfo : EIATTR_CBANK_PARAM_SIZE
	.align		4
.L_41:
        /*0280*/ 	.byte	0x03, 0x19
        /*0282*/ 	.short	0x0470


	//----- nvinfo : EIATTR_PARAM_CBANK
	.align		4
        /*0284*/ 	.byte	0x04, 0x0a
        /*0286*/ 	.short	(.L_43 - .L_42)
	.align		4
.L_42:
        /*0288*/ 	.word	index@(.nv.constant0._ZN7cutlass13device_kernelINS_4gemm6kernel13GemmUniversalIN4cute5tupleIJiiiiEEENS1_10collective13CollectiveMmaINS1_34MainloopSm90TmaGmmaWarpSpecializedILi4ENS5_IJNS4_1CILi2EEESB_NSA_ILi1EEEEEENS1_35KernelTmaWarpSpecializedCooperativeEEENS5_IJNSA_ILi128EEENSA_ILi64EEENSA_ILi32EEEEEENS_10bfloat16_tENS5_IJlSC_lEEESK_SL_NS4_8TiledMMAINS4_8MMA_AtomIJNS4_4SM904GMMA27MMA_64x64x16_F32BF16BF16_SSILNSP_5MajorE0ELSR_0ELNSP_7ScaleInE1ELSS_1EEEEEENS4_6LayoutINS5_IJSB_SC_SC_EEENS5_IJSC_NSA_ILi0EEESX_EEEEENS5_IJNS4_10UnderscoreES10_S10_EEEEENS4_23SM90_TMA_LOAD_MULTICASTENS4_14ComposedLayoutINS4_7SwizzleILi2ELi4ELi3EEENS4_18smem_ptr_flag_bitsILi16EEENSV_INS5_IJNSA_ILi8EEESI_EEENS5_IJSI_SC_EEEEEEEvNS4_8identityES13_S1D_vS1E_EENS_8epilogue10collective6detail29Sm90TmaWarpSpecializedAdapterINS1H_15DefaultEpilogueISK_SL_SL_NS1G_6thread17LinearCombinationISK_Li1EffLNS1L_9ScaleType4KindE0ELNS_15FloatRoundStyleE2ESK_EENS1_15EpilogueDefaultEEEEEvvEEEEvNT_6ParamsE)
        /*028c*/ 	.short	0x0210
        /*028e*/ 	.short	0x0470


	//----- nvinfo : EIATTR_SW_WAR
	.align		4
.L_43:
        /*0290*/ 	.byte	0x04, 0x36
        /*0292*/ 	.short	(.L_45 - .L_44)
.L_44:
        /*0294*/ 	.word	0x00000008
.L_45:


//--------------------- .nv.callgraph             --------------------------
	.section	.nv.callgraph,"",@"SHT_CUDA_CALLGRAPH"
	.align	4
	.sectionentsize	8
	.align		4
        /*0000*/ 	.word	0x00000000
	.align		4
        /*0004*/ 	.word	0xffffffff
	.align		4
        /*0008*/ 	.word	index@(_ZN7cutlass13device_kernelINS_4gemm6kernel13GemmUniversalIN4cute5tupleIJiiiiEEENS1_10collective13CollectiveMmaINS1_34MainloopSm90TmaGmmaWarpSpecializedILi4ENS5_IJNS4_1CILi2EEESB_NSA_ILi1EEEEEENS1_35KernelTmaWarpSpecializedCooperativeEEENS5_IJNSA_ILi128EEENSA_ILi64EEENSA_ILi32EEEEEENS_10bfloat16_tENS5_IJlSC_lEEESK_SL_NS4_8TiledMMAINS4_8MMA_AtomIJNS4_4SM904GMMA27MMA_64x64x16_F32BF16BF16_SSILNSP_5MajorE0ELSR_0ELNSP_7ScaleInE1ELSS_1EEEEEENS4_6LayoutINS5_IJSB_SC_SC_EEENS5_IJSC_NSA_ILi0EEESX_EEEEENS5_IJNS4_10UnderscoreES10_S10_EEEEENS4_23SM90_TMA_LOAD_MULTICASTENS4_14ComposedLayoutINS4_7SwizzleILi2ELi4ELi3EEENS4_18smem_ptr_flag_bitsILi16EEENSV_INS5_IJNSA_ILi8EEESI_EEENS5_IJSI_SC_EEEEEEEvNS4_8identityES13_S1D_vS1E_EENS_8epilogue10collective6detail29Sm90TmaWarpSpecializedAdapterINS1H_15DefaultEpilogueISK_SL_SL_NS1G_6thread17LinearCombinationISK_Li1EffLNS1L_9ScaleType4KindE0ELNS_15FloatRoundStyleE2ESK_EENS1_15EpilogueDefaultEEEEEvvEEEEvNT_6ParamsE)
	.align		4
        /*000c*/ 	.word	index@(__assertfail)
	.align		4
        /*0010*/ 	.word	0x00000000
	.align		4
        /*0014*/ 	.word	0xfffffffe
	.align		4
        /*0018*/ 	.word	0x00000000
	.align		4
        /*001c*/ 	.word	0xfffffffd
	.align		4
        /*0020*/ 	.word	0x00000000
	.align		4
        /*0024*/ 	.word	0xfffffffc


//--------------------- .nv.constant4             --------------------------
	.section	.nv.constant4,"a",@progbits
	.align	8
	.align		8
.nv.constant4:
        /*0000*/ 	.dword	__assertfail
	.align		8
        /*0008*/ 	.dword	__unnamed_1
	.align		8
        /*0010*/ 	.dword	_ZN39_INTERNAL_285c396e_4_k_cu_5b03c3e3_37154cuda3std3__45__cpo5beginE
	.align		8
        /*0018*/ 	.dword	_ZN39_INTERNAL_285c396e_4_k_cu_5b03c3e3_37154cuda3std3__45__cpo3endE
	.align		8
        /*0020*/ 	.dword	_ZN39_INTERNAL_285c396e_4_k_cu_5b03c3e3_37154cuda3std3__45__cpo6cbeginE
	.align		8
        /*0028*/ 	.dword	_ZN39_INTERNAL_285c396e_4_k_cu_5b03c3e3_37154cuda3std3__45__cpo4cendE
	.align		8
        /*0030*/ 	.dword	_ZN39_INTERNAL_285c396e_4_k_cu_5b03c3e3_37154cuda3std3__441_GLOBAL__N__285c396e_4_k_cu_5b03c3e3_37156ignoreE
	.align		8
        /*0038*/ 	.dword	_ZN39_INTERNAL_285c396e_4_k_cu_5b03c3e3_37154cuda3std3__419piecewise_constructE
	.align		8
        /*0040*/ 	.dword	_ZN39_INTERNAL_285c396e_4_k_cu_5b03c3e3_37154cuda3std3__48in_placeE
	.align		8
        /*0048*/ 	.dword	_ZN39_INTERNAL_285c396e_4_k_cu_5b03c3e3_37154cuda3std6ranges3__45__cpo4swapE
	.align		8
        /*0050*/ 	.dword	_ZN39_INTERNAL_285c396e_4_k_cu_5b03c3e3_37154cuda3std6ranges3__45__cpo9iter_moveE
	.align		8
        /*0058*/ 	.dword	_ZN39_INTERNAL_285c396e_4_k_cu_5b03c3e3_37154cute7productE
	.align		8
        /*0060*/ 	.dword	_ZN39_INTERNAL_285c396e_4_k_cu_5b03c3e3_37154cute1_E
	.align		8
        /*0068*/ 	.dword	$str$22
	.align		8
        /*0070*/ 	.dword	$str$23


//--------------------- .text._ZN7cutlass13device_kernelINS_4gemm6kernel13GemmUniversalIN4cute5tupleIJiiiiEEENS1_10collective13CollectiveMmaINS1_34MainloopSm90TmaGmmaWarpSpecializedILi4ENS5_IJNS4_1CILi2EEESB_NSA_ILi1EEEEEENS1_35KernelTmaWarpSpecializedCooperativeEEENS5_IJNSA_ILi128EEENSA_ILi64EEENSA_ILi32EEEEEENS_10bfloat16_tENS5_IJlSC_lEEESK_SL_NS4_8TiledMMAINS4_8MMA_AtomIJNS4_4SM904GMMA27MMA_64x64x16_F32BF16BF16_SSILNSP_5MajorE0ELSR_0ELNSP_7ScaleInE1ELSS_1EEEEEENS4_6LayoutINS5_IJSB_SC_SC_EEENS5_IJSC_NSA_ILi0EEESX_EEEEENS5_IJNS4_10UnderscoreES10_S10_EEEEENS4_23SM90_TMA_LOAD_MULTICASTENS4_14ComposedLayoutINS4_7SwizzleILi2ELi4ELi3EEENS4_18smem_ptr_flag_bitsILi16EEENSV_INS5_IJNSA_ILi8EEESI_EEENS5_IJSI_SC_EEEEEEEvNS4_8identityES13_S1D_vS1E_EENS_8epilogue10collective6detail29Sm90TmaWarpSpecializedAdapterINS1H_15DefaultEpilogueISK_SL_SL_NS1G_6thread17LinearCombinationISK_Li1EffLNS1L_9ScaleType4KindE0ELNS_15FloatRoundStyleE2ESK_EENS1_15EpilogueDefaultEEEEEvvEEEEvNT_6ParamsE --------------------------
	.section	.text._ZN7cutlass13device_kernelINS_4gemm6kernel13GemmUniversalIN4cute5tupleIJiiiiEEENS1_10collective13CollectiveMmaINS1_34MainloopSm90TmaGmmaWarpSpecializedILi4ENS5_IJNS4_1CILi2EEESB_NSA_ILi1EEEEEENS1_35KernelTmaWarpSpecializedCooperativeEEENS5_IJNSA_ILi128EEENSA_ILi64EEENSA_ILi32EEEEEENS_10bfloat16_tENS5_IJlSC_lEEESK_SL_NS4_8TiledMMAINS4_8MMA_AtomIJNS4_4SM904GMMA27MMA_64x64x16_F32BF16BF16_SSILNSP_5MajorE0ELSR_0ELNSP_7ScaleInE1ELSS_1EEEEEENS4_6LayoutINS5_IJSB_SC_SC_EEENS5_IJSC_NSA_ILi0EEESX_EEEEENS5_IJNS4_10UnderscoreES10_S10_EEEEENS4_23SM90_TMA_LOAD_MULTICASTENS4_14ComposedLayoutINS4_7SwizzleILi2ELi4ELi3EEENS4_18smem_ptr_flag_bitsILi16EEENSV_INS5_IJNSA_ILi8EEESI_EEENS5_IJSI_SC_EEEEEEEvNS4_8identityES13_S1D_vS1E_EENS_8epilogue10collective6detail29Sm90TmaWarpSpecializedAdapterINS1H_15DefaultEpilogueISK_SL_SL_NS1G_6thread17LinearCombinationISK_Li1EffLNS1L_9ScaleType4KindE0ELNS_15FloatRoundStyleE2ESK_EENS1_15EpilogueDefaultEEEEEvvEEEEvNT_6ParamsE,"ax",@progbits
	.align	128
.text._ZN7cutlass13device_kernelINS_4gemm6kernel13GemmUniversalIN4cute5tupleIJiiiiEEENS1_10collective13CollectiveMmaINS1_34MainloopSm90TmaGmmaWarpSpecializedILi4ENS5_IJNS4_1CILi2EEESB_NSA_ILi1EEEEEENS1_35KernelTmaWarpSpecializedCooperativeEEENS5_IJNSA_ILi128EEENSA_ILi64EEENSA_ILi32EEEEEENS_10bfloat16_tENS5_IJlSC_lEEESK_SL_NS4_8TiledMMAINS4_8MMA_AtomIJNS4_4SM904GMMA27MMA_64x64x16_F32BF16BF16_SSILNSP_5MajorE0ELSR_0ELNSP_7ScaleInE1ELSS_1EEEEEENS4_6LayoutINS5_IJSB_SC_SC_EEENS5_IJSC_NSA_ILi0EEESX_EEEEENS5_IJNS4_10UnderscoreES10_S10_EEEEENS4_23SM90_TMA_LOAD_MULTICASTENS4_14ComposedLayoutINS4_7SwizzleILi2ELi4ELi3EEENS4_18smem_ptr_flag_bitsILi16EEENSV_INS5_IJNSA_ILi8EEESI_EEENS5_IJSI_SC_EEEEEEEvNS4_8identityES13_S1D_vS1E_EENS_8epilogue10collective6detail29Sm90TmaWarpSpecializedAdapterINS1H_15DefaultEpilogueISK_SL_SL_NS1G_6thread17LinearCombinationISK_Li1EffLNS1L_9ScaleType4KindE0ELNS_15FloatRoundStyleE2ESK_EENS1_15EpilogueDefaultEEEEEvvEEEEvNT_6ParamsE:
        .type           _ZN7cutlass13device_kernelINS_4gemm6kernel13GemmUniversalIN4cute5tupleIJiiiiEEENS1_10collective13CollectiveMmaINS1_34MainloopSm90TmaGmmaWarpSpecializedILi4ENS5_IJNS4_1CILi2EEESB_NSA_ILi1EEEEEENS1_35KernelTmaWarpSpecializedCooperativeEEENS5_IJNSA_ILi128EEENSA_ILi64EEENSA_ILi32EEEEEENS_10bfloat16_tENS5_IJlSC_lEEESK_SL_NS4_8TiledMMAINS4_8MMA_AtomIJNS4_4SM904GMMA27MMA_64x64x16_F32BF16BF16_SSILNSP_5MajorE0ELSR_0ELNSP_7ScaleInE1ELSS_1EEEEEENS4_6LayoutINS5_IJSB_SC_SC_EEENS5_IJSC_NSA_ILi0EEESX_EEEEENS5_IJNS4_10UnderscoreES10_S10_EEEEENS4_23SM90_TMA_LOAD_MULTICASTENS4_14ComposedLayoutINS4_7SwizzleILi2ELi4ELi3EEENS4_18smem_ptr_flag_bitsILi16EEENSV_INS5_IJNSA_ILi8EEESI_EEENS5_IJSI_SC_EEEEEEEvNS4_8identityES13_S1D_vS1E_EENS_8epilogue10collective6detail29Sm90TmaWarpSpecializedAdapterINS1H_15DefaultEpilogueISK_SL_SL_NS1G_6thread17LinearCombinationISK_Li1EffLNS1L_9ScaleType4KindE0ELNS_15FloatRoundStyleE2ESK_EENS1_15EpilogueDefaultEEEEEvvEEEEvNT_6ParamsE,@function
        .size           _ZN7cutlass13device_kernelINS_4gemm6kernel13GemmUniversalIN4cute5tupleIJiiiiEEENS1_10collective13CollectiveMmaINS1_34MainloopSm90TmaGmmaWarpSpecializedILi4ENS5_IJNS4_1CILi2EEESB_NSA_ILi1EEEEEENS1_35KernelTmaWarpSpecializedCooperativeEEENS5_IJNSA_ILi128EEENSA_ILi64EEENSA_ILi32EEEEEENS_10bfloat16_tENS5_IJlSC_lEEESK_SL_NS4_8TiledMMAINS4_8MMA_AtomIJNS4_4SM904GMMA27MMA_64x64x16_F32BF16BF16_SSILNSP_5MajorE0ELSR_0ELNSP_7ScaleInE1ELSS_1EEEEEENS4_6LayoutINS5_IJSB_SC_SC_EEENS5_IJSC_NSA_ILi0EEESX_EEEEENS5_IJNS4_10UnderscoreES10_S10_EEEEENS4_23SM90_TMA_LOAD_MULTICASTENS4_14ComposedLayoutINS4_7SwizzleILi2ELi4ELi3EEENS4_18smem_ptr_flag_bitsILi16EEENSV_INS5_IJNSA_ILi8EEESI_EEENS5_IJSI_SC_EEEEEEEvNS4_8identityES13_S1D_vS1E_EENS_8epilogue10collective6detail29Sm90TmaWarpSpecializedAdapterINS1H_15DefaultEpilogueISK_SL_SL_NS1G_6thread17LinearCombinationISK_Li1EffLNS1L_9ScaleType4KindE0ELNS_15FloatRoundStyleE2ESK_EENS1_15EpilogueDefaultEEEEEvvEEEEvNT_6ParamsE,(.L_x_133 - _ZN7cutlass13device_kernelINS_4gemm6kernel13GemmUniversalIN4cute5tupleIJiiiiEEENS1_10collective13CollectiveMmaINS1_34MainloopSm90TmaGmmaWarpSpecializedILi4ENS5_IJNS4_1CILi2EEESB_NSA_ILi1EEEEEENS1_35KernelTmaWarpSpecializedCooperativeEEENS5_IJNSA_ILi128EEENSA_ILi64EEENSA_ILi32EEEEEENS_10bfloat16_tENS5_IJlSC_lEEESK_SL_NS4_8TiledMMAINS4_8MMA_AtomIJNS4_4SM904GMMA27MMA_64x64x16_F32BF16BF16_SSILNSP_5MajorE0ELSR_0ELNSP_7ScaleInE1ELSS_1EEEEEENS4_6LayoutINS5_IJSB_SC_SC_EEENS5_IJSC_NSA_ILi0EEESX_EEEEENS5_IJNS4_10UnderscoreES10_S10_EEEEENS4_23SM90_TMA_LOAD_MULTICASTENS4_14ComposedLayoutINS4_7SwizzleILi2ELi4ELi3EEENS4_18smem_ptr_flag_bitsILi16EEENSV_INS5_IJNSA_ILi8EEESI_EEENS5_IJSI_SC_EEEEEEEvNS4_8identityES13_S1D_vS1E_EENS_8epilogue10collective6detail29Sm90TmaWarpSpecializedAdapterINS1H_15DefaultEpilogueISK_SL_SL_NS1G_6thread17LinearCombinationISK_Li1EffLNS1L_9ScaleType4KindE0ELNS_15FloatRoundStyleE2ESK_EENS1_15EpilogueDefaultEEEEEvvEEEEvNT_6ParamsE)
        .other          _ZN7cutlass13device_kernelINS_4gemm6kernel13GemmUniversalIN4cute5tupleIJiiiiEEENS1_10collective13CollectiveMmaINS1_34MainloopSm90TmaGmmaWarpSpecializedILi4ENS5_IJNS4_1CILi2EEESB_NSA_ILi1EEEEEENS1_35KernelTmaWarpSpecializedCooperativeEEENS5_IJNSA_ILi128EEENSA_ILi64EEENSA_ILi32EEEEEENS_10bfloat16_tENS5_IJlSC_lEEESK_SL_NS4_8TiledMMAINS4_8MMA_AtomIJNS4_4SM904GMMA27MMA_64x64x16_F32BF16BF16_SSILNSP_5MajorE0ELSR_0ELNSP_7ScaleInE1ELSS_1EEEEEENS4_6LayoutINS5_IJSB_SC_SC_EEENS5_IJSC_NSA_ILi0EEESX_EEEEENS5_IJNS4_10UnderscoreES10_S10_EEEEENS4_23SM90_TMA_LOAD_MULTICASTENS4_14ComposedLayoutINS4_7SwizzleILi2ELi4ELi3EEENS4_18smem_ptr_flag_bitsILi16EEENSV_INS5_IJNSA_ILi8EEESI_EEENS5_IJSI_SC_EEEEEEEvNS4_8identityES13_S1D_vS1E_EENS_8epilogue10collective6detail29Sm90TmaWarpSpecializedAdapterINS1H_15DefaultEpilogueISK_SL_SL_NS1G_6thread17LinearCombinationISK_Li1EffLNS1L_9ScaleType4KindE0ELNS_15FloatRoundStyleE2ESK_EENS1_15EpilogueDefaultEEEEEvvEEEEvNT_6ParamsE,@"STO_CUDA_ENTRY STV_DEFAULT"
_ZN7cutlass13device_kernelINS_4gemm6kernel13GemmUniversalIN4cute5tupleIJiiiiEEENS1_10collective13CollectiveMmaINS1_34MainloopSm90TmaGmmaWarpSpecializedILi4ENS5_IJNS4_1CILi2EEESB_NSA_ILi1EEEEEENS1_35KernelTmaWarpSpecializedCooperativeEEENS5_IJNSA_ILi128EEENSA_ILi64EEENSA_ILi32EEEEEENS_10bfloat16_tENS5_IJlSC_lEEESK_SL_NS4_8TiledMMAINS4_8MMA_AtomIJNS4_4SM904GMMA27MMA_64x64x16_F32BF16BF16_SSILNSP_5MajorE0ELSR_0ELNSP_7ScaleInE1ELSS_1EEEEEENS4_6LayoutINS5_IJSB_SC_SC_EEENS5_IJSC_NSA_ILi0EEESX_EEEEENS5_IJNS4_10UnderscoreES10_S10_EEEEENS4_23SM90_TMA_LOAD_MULTICASTENS4_14ComposedLayoutINS4_7SwizzleILi2ELi4ELi3EEENS4_18smem_ptr_flag_bitsILi16EEENSV_INS5_IJNSA_ILi8EEESI_EEENS5_IJSI_SC_EEEEEEEvNS4_8identityES13_S1D_vS1E_EENS_8epilogue10collective6detail29Sm90TmaWarpSpecializedAdapterINS1H_15DefaultEpilogueISK_SL_SL_NS1G_6thread17LinearCombinationISK_Li1EffLNS1L_9ScaleType4KindE0ELNS_15FloatRoundStyleE2ESK_EENS1_15EpilogueDefaultEEEEEvvEEEEvNT_6ParamsE:
[----:B------:R-:W0:Y:S01]  /*0000*/  LDC R1, c[0x0][0x28] ;  /* 0x00000a00ff017b82 */ /* 0x000e220000000800 */
[----:B------:R-:W1:Y:S01]  /*0010*/  S2R R18, SR_TID.X ;  /* 0x0000000000127919 */ /* 0x000e620000002100 */
[----:B------:R-:W-:Y:S01]  /*0020*/  ELECT P0, URZ, PT ;  /* 0x00000000003f782f */ /* 0x000fe20003800000 */
[----:B------:R-:W-:Y:S01]  /*0030*/  BSSY B0, `(.L_x_0) ;  /* 0x000000f000007945 */ /* 0x000fe20003800000 */
[--C-:B-1----:R-:W-:Y:S02]  /*0040*/  SHF.R.U32.HI R0, RZ, 0x5, R18.reuse ;  /* 0x00000005ff007819 */ /* 0x102fe40000011612 */
[----:B------:R-:W-:-:S03]  /*0050*/  SHF.R.U32.HI R3, RZ, 0x7, R18 ;  /* 0x00000007ff037819 */ /* 0x000fc60000011612 */
[----:B------:R-:W1:Y:S04]  /*0060*/  SHFL.IDX PT, R2, R0, RZ, 0x1f ;  /* 0x00001fff00027589 */ /* 0x000e6800000e0000 */
[----:B------:R2:W3:Y:S01]  /*0070*/  SHFL.IDX PT, R5, R3, RZ, 0x1f ;  /* 0x00001fff03057589 */ /* 0x0004e200000e0000 */
[----:B-1----:R-:W-:-:S13]  /*0080*/  ISETP.NE.OR P0, PT, R2, RZ, !P0 ;  /* 0x000000ff0200720c */ /* 0x002fda0004705670 */
[----:B0-23--:R-:W-:Y:S05]  /*0090*/  @P0 BRA `(.L_x_1) ;  /* 0x0000000000200947 */ /* 0x00dfea0003800000 */
[----:B------:R-:W-:Y:S02]  /*00a0*/  ULDC.64 UR4, c[0x0][0x198] ;  /* 0x0000660000047ab9 */ /* 0x000fe40000000a00 */
[----:B------:R-:W-:Y:S02]  /*00b0*/  UIADD3 UR6, UP0, UR4, 0xf0, URZ ;  /* 0x000000f004067890 */ /* 0x000fe4000ff1e03f */
[----:B------:R-:W-:Y:S02]  /*00c0*/  UIADD3 UR4, UP1, UR4, 0x1f0, URZ ;  /* 0x000001f004047890 */ /* 0x000fe4000ff3e03f */
[----:B------:R-:W-:Y:S02]  /*00d0*/  UIADD3.X UR7, URZ, UR5, URZ, UP0, !UPT ;  /* 0x000000053f077290 */ /* 0x000fe400087fe43f */
[----:B------:R-:W-:-:S07]  /*00e0*/  UIADD3.X UR5, URZ, UR5, URZ, UP1, !UPT ;  /* 0x000000053f057290 */ /* 0x000fce0008ffe43f */
[----:B------:R0:W-:Y:S02]  /*00f0*/  UTMACCTL.PF [UR6] ;  /* 0x00000000060079b9 */ /* 0x0001e40008040000 */
[----:B------:R0:W-:Y:S02]  /*0100*/  UTMACCTL.PF [UR4] ;  /* 0x00000000040079b9 */ /* 0x0001e40008040000 */
[----:B0-----:R-:W-:Y:S01]  /*0110*/  NOP ;  /* 0x0000000000007918 */ /* 0x001fe20000000000 */
.L_x_1:
[----:B------:R-:W-:Y:S05]  /*0120*/  BSYNC B0 ;  /* 0x0000000000007941 */ /* 0x000fea0003800000 */
.L_x_0:
[----:B------:R-:W0:Y:S02]  /*0130*/  SHFL.IDX PT, R3, R0, RZ, 0x1f ;  /* 0x00001fff00037589 */ /* 0x000e2400000e0000 */
[----:B0-----:R-:W-:-:S13]  /*0140*/  ISETP.NE.AND P0, PT, R3, RZ, PT ;  /* 0x000000ff0300720c */ /* 0x001fda0003f05270 */
[----:B------:R-:W-:Y:S05]  /*0150*/  @P0 BRA `(.L_x_2) ;  /* 0x0000000000580947 */ /* 0x000fea0003800000 */
[----:B------:R-:W0:Y:S01]  /*0160*/  S2UR UR8, SR_CgaCtaId ;  /* 0x00000000000879c3 */ /* 0x000e220000008800 */
[----:B------:R-:W-:Y:S01]  /*0170*/  UMOV UR4, 0x400 ;  /* 0x0000040000047882 */ /* 0x000fe20000000000 */
[----:B------:R-:W-:Y:S01]  /*0180*/  UMOV UR5, 0x1 ;  /* 0x0000000100057882 */ /* 0x000fe20000000000 */
[----:B------:R-:W-:Y:S01]  /*0190*/  UMOV UR6, 0x6 ;  /* 0x0000000600067882 */ /* 0x000fe20000000000 */
[----:B------:R-:W-:Y:S01]  /*01a0*/  ELECT P0, URZ, PT ;  /* 0x00000000003f782f */ /* 0x000fe20003800000 */
[----:B------:R-:W-:-:S04]  /*01b0*/  UIADD3 UR6, -UR6, 0x100000, URZ ;  /* 0x0010000006067890 */ /* 0x000fc8000fffe13f */
[----:B------:R-:W-:Y:S02]  /*01c0*/  USHF.L.U32 UR7, UR6, 0xb, URZ ;  /* 0x0000000b06077899 */ /* 0x000fe4000800063f */
[----:B------:R-:W-:Y:S02]  /*01d0*/  USHF.L.U32 UR6, UR6, 0x1, URZ ;  /* 0x0000000106067899 */ /* 0x000fe4000800063f */
[----:B0-----:R-:W-:Y:S02]  /*01e0*/  ULEA UR8, UR8, UR4, 0x18 ;  /* 0x0000000408087291 */ /* 0x001fe4000f8ec03f */
[----:B------:R-:W-:-:S04]  /*01f0*/  UIADD3 UR4, -UR5, 0x100000, URZ ;  /* 0x0010000005047890 */ /* 0x000fc8000fffe13f */
[----:B------:R-:W-:Y:S02]  /*0200*/  USHF.L.U32 UR5, UR4, 0xb, URZ ;  /* 0x0000000b04057899 */ /* 0x000fe4000800063f */
[----:B------:R-:W-:Y:S01]  /*0210*/  USHF.L.U32 UR4, UR4, 0x1, URZ ;  /* 0x0000000104047899 */ /* 0x000fe2000800063f */
[----:B------:R-:W0:Y:S11]  /*0220*/  FENCE.VIEW.ASYNC.S ;  /* 0x00000000000073c6 */ /* 0x000e360000000000 */
[----:B0-----:R0:W1:Y:S01]  /*0230*/  SYNCS.EXCH.64 URZ, [UR8], UR4 ;  /* 0x00000004083f75b2 */ /* 0x0010620008000100 */
[----:B------:R0:W2:Y:S01]  /*0240*/  SYNCS.EXCH.64 URZ, [UR8+0x20], UR6 ;  /* 0x00002006083f75b2 */ /* 0x0000a20008000100 */
[----:B------:R0:W3:Y:S01]  /*0250*/  SYNCS.EXCH.64 URZ, [UR8+0x8], UR4 ;  /* 0x00000804083f75b2 */ /* 0x0000e20008000100 */
[----:B------:R0:W4:Y:S01]  /*0260*/  SYNCS.EXCH.64 URZ, [UR8+0x28], UR6 ;  /* 0x00002806083f75b2 */ /* 0x0001220008000100 */
[----:B------:R0:W0:Y:S01]  /*0270*/  SYNCS.EXCH.64 URZ, [UR8+0x10], UR4 ;  /* 0x00001004083f75b2 */ /* 0x0000220008000100 */
[----:B------:R0:W0:Y:S01]  /*0280*/  SYNCS.EXCH.64 URZ, [UR8+0x30], UR6 ;  /* 0x00003006083f75b2 */ /* 0x0000220008000100 */
[----:B------:R0:W0:Y:S01]  /*0290*/  SYNCS.EXCH.64 URZ, [UR8+0x18], UR4 ;  /* 0x00001804083f75b2 */ /* 0x0000220008000100 */
[----:B------:R0:W0:Y:S01]  /*02a0*/  SYNCS.EXCH.64 URZ, [UR8+0x38], UR6 ;  /* 0x00003806083f75b2 */ /* 0x0000220008000100 */
[----:B------:R-:W-:Y:S01]  /*02b0*/  NOP ;  /* 0x0000000000007918 */ /* 0x000fe20000000000 */
.L_x_2:
[----:B------:R-:W-:Y:S01]  /*02c0*/  SHF.R.S32.HI R7, RZ, 0x1f, R18 ;  /* 0x0000001fff077819 */ /* 0x000fe20000011412 */
[----:B------:R-:W5:Y:S01]  /*02d0*/  SHFL.IDX PT, R0, R0, RZ, 0x1f ;  /* 0x00001fff00007589 */ /* 0x000f6200000e0000 */
[----:B0-----:R-:W0:Y:S01]  /*02e0*/  S2UR UR8, SR_CTAID.X ;  /* 0x00000000000879c3 */ /* 0x001e220000002500 */
[----:B------:R-:W-:Y:S02]  /*02f0*/  ELECT P0, URZ, PT ;  /* 0x00000000003f782f */ /* 0x000fe40003800000 */
[----:B------:R-:W-:Y:S01]  /*0300*/  LEA.HI R7, R7, R18, RZ, 0x7 ;  /* 0x0000001207077211 */ /* 0x000fe200078f38ff */
[----:B------:R-:W1:Y:S01]  /*0310*/  S2R R4, SR_CTAID.Y ;  /* 0x0000000000047919 */ /* 0x000e620000002600 */
[----:B------:R-:W-:Y:S01]  /*0320*/  SHF.R.S32.HI R8, RZ, 0x1f, R3 ;  /* 0x0000001fff087819 */ /* 0x000fe20000011403 */
[----:B------:R-:W-:Y:S01]  /*0330*/  ULDC UR4, c[0x0][0x150] ;  /* 0x0000540000047ab9 */ /* 0x000fe20000000800 */
[----:B------:R-:W-:Y:S01]  /*0340*/  LOP3.LUT R7, R7, 0xffffff80, RZ, 0xc0, !PT ;  /* 0xffffff8007077812 */ /* 0x000fe200078ec0ff */
[----:B------:R-:W-:Y:S01]  /*0350*/  NOP ;  /* 0x0000000000007918 */ /* 0x000fe20000000000 */
[----:B------:R-:W-:Y:S01]  /*0360*/  LEA.HI R8, R8, R3, RZ, 0x2 ;  /* 0x0000000308087211 */ /* 0x000fe200078f10ff */
[----:B------:R-:W2:Y:S01]  /*0370*/  LDC R10, c[0x0][0x144] ;  /* 0x00005100ff0a7b82 */ /* 0x000ea20000000800 */
[----:B------:R-:W-:Y:S01]  /*0380*/  NOP ;  /* 0x0000000000007918 */ /* 0x000fe20000000000 */
[----:B------:R-:W-:Y:S01]  /*0390*/  IMAD.IADD R6, R18, 0x1, -R7 ;  /* 0x0000000112067824 */ /* 0x000fe200078e0a07 */
[----:B------:R-:W-:Y:S01]  /*03a0*/  LOP3.LUT R8, R8, 0x3ffffffc, RZ, 0xc0, !PT ;  /* 0x3ffffffc08087812 */ /* 0x000fe200078ec0ff */
[----:B------:R-:W-:Y:S01]  /*03b0*/  IMAD.MOV.U32 R23, RZ, RZ, 0x1 ;  /* 0x00000001ff177424 */ /* 0x000fe200078e00ff */
[----:B------:R-:W-:-:S02]  /*03c0*/  ISETP.NE.AND P3, PT, R5, RZ, PT ;  /* 0x000000ff0500720c */ /* 0x000fc40003f65270 */
[----:B------:R-:W-:Y:S01]  /*03d0*/  SHF.R.S32.HI R7, RZ, 0x1f, R6 ;  /* 0x0000001fff077819 */ /* 0x000fe20000011406 */
[----:B------:R-:W-:Y:S01]  /*03e0*/  IMAD.IADD R8, R3, 0x1, -R8 ;  /* 0x0000000103087824 */ /* 0x000fe200078e0a08 */
[----:B------:R-:W3:Y:S02]  /*03f0*/  LDC R13, c[0x0][0x140] ;  /* 0x00005000ff0d7b82 */ /* 0x000ee40000000800 */
[----:B------:R-:W-:Y:S02]  /*0400*/  LEA.HI R7, R7, R6, RZ, 0x3 ;  /* 0x0000000607077211 */ /* 0x000fe400078f18ff */
[----:B-----5:R-:W-:Y:S02]  /*0410*/  ISETP.NE.OR P0, PT, R0, RZ, !P0 ;  /* 0x000000ff0000720c */ /* 0x020fe40004705670 */
[--C-:B------:R-:W-:Y:S02]  /*0420*/  SHF.R.S32.HI R0, RZ, 0x3, R7.reuse ;  /* 0x00000003ff007819 */ /* 0x100fe40000011407 */
[----:B------:R-:W-:-:S02]  /*0430*/  SHF.R.S32.HI R7, RZ, 0x1f, R7 ;  /* 0x0000001fff077819 */ /* 0x000fc40000011407 */
[----:B0-----:R-:W-:Y:S02]  /*0440*/  I2FP.F32.U32 R9, UR8 ;  /* 0x0000000800097c45 */ /* 0x001fe40008201000 */
[----:B------:R-:W-:-:S03]  /*0450*/  LEA.HI R7, R7, R0, RZ, 0x2 ;  /* 0x0000000007077211 */ /* 0x000fc600078f10ff */
[----:B------:R-:W-:Y:S01]  /*0460*/  FMUL R9, R9, UR4 ;  /* 0x0000000409097c20 */ /* 0x000fe20008400000 */
[----:B------:R-:W-:Y:S01]  /*0470*/  LOP3.LUT R7, R7, 0xfffffffc, RZ, 0xc0, !PT ;  /* 0xfffffffc07077812 */ /* 0x000fe200078ec0ff */
[----:B------:R-:W-:Y:S01]  /*0480*/  VOTEU.ALL UP0, P0 ;  /* 0x00000000003f7886 */ /* 0x000fe20000000000 */
[----:B-1----:R-:W-:Y:S01]  /*0490*/  I2FP.F32.U32 R3, R4 ;  /* 0x0000000400037245 */ /* 0x002fe20000201000 */
[----:B------:R-:W-:Y:S01]  /*04a0*/  ULDC UR4, c[0x0][0x154] ;  /* 0x0000550000047ab9 */ /* 0x000fe20000000800 */
[----:B------:R-:W-:Y:S01]  /*04b0*/  VOTEU.ALL UP1, P0 ;  /* 0x00000000003f7886 */ /* 0x000fe20000020000 */
[----:B------:R-:W0:Y:S01]  /*04c0*/  F2I.U32.TRUNC.NTZ R9, R9 ;  /* 0x0000000900097305 */ /* 0x000e22000020f000 */
[----:B------:R-:W-:Y:S01]  /*04d0*/  IMAD.IADD R7, R0, 0x1, -R7 ;  /* 0x0000000100077824 */ /* 0x000fe200078e0a07 */
[----:B------:R-:W1:Y:S01]  /*04e0*/  @!UP0 S2UR UR7, SR_CgaCtaId ;  /* 0x00000000000789c3 */ /* 0x000e620000008800 */
[----:B------:R-:W-:Y:S01]  /*04f0*/  FMUL R12, R3, UR4 ;  /* 0x00000004030c7c20 */ /* 0x000fe20008400000 */
[----:B------:R-:W-:Y:S01]  /*0500*/  UMOV UR4, 0x20 ;  /* 0x0000002000047882 */ /* 0x000fe20000000000 */
[----:B------:R-:W-:Y:S01]  /*0510*/  IMAD R8, R8, 0x4, R7 ;  /* 0x0000000408087824 */ /* 0x000fe200078e0207 */
[----:B------:R-:W-:Y:S01]  /*0520*/  @!UP0 UMOV UR6, 0x400 ;  /* 0x0000040000068882 */ /* 0x000fe20000000000 */
[----:B------:R-:W-:-:S04]  /*0530*/  @!UP0 UIADD3 UR4, -UR4, 0x100000, URZ ;  /* 0x0010000004048890 */ /* 0x000fc8000fffe13f */
[----:B------:R-:W-:Y:S02]  /*0540*/  @!UP0 USHF.L.U32 UR5, UR4, 0xb, URZ ;  /* 0x0000000b04058899 */ /* 0x000fe4000800063f */
[----:B------:R-:W-:Y:S01]  /*0550*/  @!UP0 USHF.L.U32 UR4, UR4, 0x1, URZ ;  /* 0x0000000104048899 */ /* 0x000fe2000800063f */
[----:B---3--:R-:W-:Y:S01]  /*0560*/  ISETP.EQ.U32.AND P2, PT, R13, 0x1, PT ;  /* 0x000000010d00780c */ /* 0x008fe20003f42070 */
[----:B------:R-:W3:Y:S01]  /*0570*/  F2I.U32.TRUNC.NTZ R12, R12 ;  /* 0x0000000c000c7305 */ /* 0x000ee2000020f000 */
[----:B------:R-:W-:Y:S01]  /*0580*/  LEA.HI R0, R8, R8, RZ, 0x1 ;  /* 0x0000000808007211 */ /* 0x000fe200078f08ff */
[----:B------:R-:W5:Y:S03]  /*0590*/  LDC R7, c[0x0][0x148] ;  /* 0x00005200ff077b82 */ /* 0x000f660000000800 */
[----:B------:R-:W-:Y:S01]  /*05a0*/  LOP3.LUT R11, R0, 0xfffffffe, RZ, 0xc0, !PT ;  /* 0xfffffffe000b7812 */ /* 0x000fe200078ec0ff */
[----:B0-----:R-:W-:Y:S01]  /*05b0*/  IMAD.MOV R15, RZ, RZ, -R9 ;  /* 0x000000ffff0f7224 */ /* 0x001fe200078e0a09 */
[----:B------:R-:W-:-:S03]  /*05c0*/  SHF.R.S32.HI R9, RZ, 0x1f, R2 ;  /* 0x0000001fff097819 */ /* 0x000fc60000011402 */
[----:B--2---:R-:W-:Y:S01]  /*05d0*/  IMAD R3, R10, R15, UR8 ;  /* 0x000000080a037e24 */ /* 0x004fe2000f8e020f */
[----:B------:R-:W-:Y:S01]  /*05e0*/  LEA.HI R9, R9, R2, RZ, 0x2 ;  /* 0x0000000209097211 */ /* 0x000fe200078f10ff */
[C---:B------:R-:W-:Y:S02]  /*05f0*/  IMAD.IADD R0, R8.reuse, 0x1, -R11 ;  /* 0x0000000108007824 */ /* 0x040fe400078e0a0b */
[----:B------:R-:W-:Y:S01]  /*0600*/  IMAD.SHL.U32 R11, R8, 0x4, RZ ;  /* 0x00000004080b7824 */ /* 0x000fe200078e00ff */
[----:B------:R-:W-:Y:S01]  /*0610*/  LOP3.LUT R9, R9, 0xfffffffc, RZ, 0xc0, !PT ;  /* 0xfffffffc09097812 */ /* 0x000fe200078ec0ff */
[----:B---3--:R-:W-:Y:S01]  /*0620*/  IMAD.MOV R21, RZ, RZ, -R12 ;  /* 0x000000ffff157224 */ /* 0x008fe200078e0a0c */
[----:B------:R-:W-:Y:S01]  /*0630*/  ISETP.NE.AND P4, PT, R0, R3, PT ;  /* 0x000000030000720c */ /* 0x000fe20003f85270 */
[----:B-1----:R-:W-:Y:S01]  /*0640*/  @!UP0 ULEA UR6, UR7, UR6, 0x18 ;  /* 0x0000000607068291 */ /* 0x002fe2000f8ec03f */
[----:B------:R-:W-:Y:S01]  /*0650*/  LOP3.LUT R22, R8, 0xc, R11, 0x78, !PT ;  /* 0x0000000c08167812 */ /* 0x000fe200078e780b */
[----:B------:R-:W-:Y:S01]  /*0660*/  IMAD.IADD R0, R2, 0x1, -R9 ;  /* 0x0000000102007824 */ /* 0x000fe200078e0a09 */
[----:B------:R-:W-:Y:S01]  /*0670*/  VOTEU.ALL UP0, P0 ;  /* 0x00000000003f7886 */ /* 0x000fe20000000000 */
[----:B------:R-:W-:Y:S01]  /*0680*/  LOP3.LUT P0, RZ, R6, 0x7, RZ, 0xc0, !PT ;  /* 0x0000000706ff7812 */ /* 0x000fe2000780c0ff */
[----:B------:R-:W-:-:S02]  /*0690*/  VIADD R6, R5, 0xffffffff ;  /* 0xffffffff05067836 */ /* 0x000fc40000000000 */
[----:B------:R-:W-:Y:S01]  /*06a0*/  ISETP.NE.AND P1, PT, R0, 0x3, PT ;  /* 0x000000030000780c */ /* 0x000fe20003f25270 */
[----:B-----5:R-:W-:Y:S01]  /*06b0*/  IMAD R9, R7, R21, R4 ;  /* 0x0000001507097224 */ /* 0x020fe200078e0204 */
[----:B------:R-:W-:Y:S02]  /*06c0*/  ISETP.LT.U32.AND P0, PT, R22, 0x4, !P0 ;  /* 0x000000041600780c */ /* 0x000fe40004701070 */
[----:B------:R-:W-:Y:S01]  /*06d0*/  ISETP.EQ.OR P1, PT, R0, RZ, !P1 ;  /* 0x000000ff0000720c */ /* 0x000fe20004f22670 */
[----:B------:R-:W0:Y:S02]  /*06e0*/  FENCE.VIEW.ASYNC.S ;  /* 0x00000000000073c6 */ /* 0x000e240000000000 */
[----:B0-----:R0:W1:Y:S01]  /*06f0*/  @!UP0 SYNCS.EXCH.64 URZ, [UR6+0x50], UR4 ;  /* 0x00005004063f85b2 */ /* 0x0010620008000100 */
[----:B------:R-:W-:Y:S02]  /*0700*/  @P4 LEA.HI R2, R22, R22, RZ, 0x1 ;  /* 0x0000001616024211 */ /* 0x000fe400078f08ff */
[----:B------:R-:W-:-:S02]  /*0710*/  ISETP.EQ.AND P1, PT, R5, RZ, P1 ;  /* 0x000000ff0500720c */ /* 0x000fc40000f22270 */
[----:B------:R-:W-:Y:S02]  /*0720*/  @P4 SHF.R.S32.HI R2, RZ, 0x1, R2 ;  /* 0x00000001ff024819 */ /* 0x000fe40000011402 */
[----:B------:R-:W-:Y:S02]  /*0730*/  ISETP.GE.U32.AND P6, PT, R6, 0x2, PT ;  /* 0x000000020600780c */ /* 0x000fe40003fc6070 */
[----:B------:R-:W-:Y:S02]  /*0740*/  @P4 ISETP.NE.AND P5, PT, R2, R9, PT ;  /* 0x000000090200420c */ /* 0x000fe40003fa5270 */
[----:B------:R-:W-:Y:S02]  /*0750*/  SEL R2, RZ, 0x1, !P0 ;  /* 0x00000001ff027807 */ /* 0x000fe40004000000 */
[----:B------:R-:W-:Y:S02]  /*0760*/  @P4 SEL R23, RZ, 0x1, P5 ;  /* 0x00000001ff174807 */ /* 0x000fe40002800000 */
[----:B------:R-:W-:Y:S01]  /*0770*/  SEL R19, RZ, 0x1, !P1 ;  /* 0x00000001ff137807 */ /* 0x000fe20004800000 */
[----:B------:R0:W2:Y:S01]  /*0780*/  @!UP1 SYNCS.EXCH.64 URZ, [UR6+0x58], UR4 ;  /* 0x00005804063f95b2 */ /* 0x0000a20008000100 */
[----:B------:R-:W-:Y:S01]  /*0790*/  LOP3.LUT R23, R23, R2, RZ, 0xc0, !PT ;  /* 0x0000000217177212 */ /* 0x000fe200078ec0ff */
[----:B------:R-:W-:Y:S01]  /*07a0*/  NOP ;  /* 0x0000000000007918 */ /* 0x000fe20000000000 */
[----:B------:R-:W-:Y:S01]  /*07b0*/  SEL R19, R19, 0x2, P6 ;  /* 0x0000000213137807 */ /* 0x000fe20003000000 */
[----:B------:R-:W-:Y:S06]  /*07c0*/  @!P2 BRA `(.L_x_3) ;  /* 0x000000000008a947 */ /* 0x000fec0003800000 */
[----:B-12-4-:R-:W-:Y:S01]  /*07d0*/  UCGABAR_ARV ;  /* 0x00000000000079c7 */ /* 0x016fe20008000000 */
[----:B------:R-:W-:Y:S05]  /*07e0*/  BRA `(.L_x_4) ;  /* 0x0000000000047947 */ /* 0x000fea0003800000 */
.L_x_3:
[----:B-12-4-:R-:W-:Y:S01]  /*07f0*/  NOP ;  /* 0x0000000000007918 */ /* 0x016fe20000000000 */
.L_x_4:
[----:B------:R-:W1:Y:S01]  /*0800*/  LDC R2, c[0x0][0x65c] ;  /* 0x00019700ff027b82 */ /* 0x000e620000000800 */
[----:B------:R-:W-:Y:S02]  /*0810*/  IMAD.U32 R8, RZ, RZ, UR8 ;  /* 0x00000008ff087e24 */ /* 0x000fe4000f8e00ff */
[----:B------:R-:W-:Y:S01]  /*0820*/  IMAD.MOV.U32 R9, RZ, RZ, RZ ;  /* 0x000000ffff097224 */ /* 0x000fe200078e00ff */
[----:B-1----:R-:W-:-:S04]  /*0830*/  ISETP.NE.AND P1, PT, R2, 0x1, PT ;  /* 0x000000010200780c */ /* 0x002fc80003f25270 */
[----:B------:R-:W-:-:S09]  /*0840*/  P2R R5, PR, RZ, 0x2 ;  /* 0x00000002ff057803 */ /* 0x000fd20000000000 */
[----:B------:R-:W1:Y:S01]  /*0850*/  @P1 LDC R17, c[0x0][0x10] ;  /* 0x00000400ff111b82 */ /* 0x000e620000000800 */
[----:B------:R-:W-:Y:S02]  /*0860*/  @P1 IMAD.MOV.U32 R5, RZ, RZ, RZ ;  /* 0x000000ffff051224 */ /* 0x000fe400078e00ff */
[----:B------:R-:W-:-:S05]  /*0870*/  @P1 IMAD.MOV.U32 R13, RZ, RZ, RZ ;  /* 0x000000ffff0d1224 */ /* 0x000fca00078e00ff */
[----:B------:R-:W2:Y:S01]  /*0880*/  @!P1 LDC R11, c[0x0][0xc] ;  /* 0x00000300ff0b9b82 */ /* 0x000ea20000000800 */
[----:B-1----:R-:W-:-:S04]  /*0890*/  @P1 IMAD.WIDE.U32 R16, R17, UR8, R4 ;  /* 0x0000000811101c25 */ /* 0x002fc8000f8e0004 */
[----:B------:R-:W-:Y:S02]  /*08a0*/  @P1 IMAD.IADD R17, R17, 0x1, R13 ;  /* 0x0000000111111824 */ /* 0x000fe400078e020d */
[----:B--2---:R-:W-:-:S04]  /*08b0*/  @!P1 IMAD.WIDE.U32 R8, R4, R11, R8 ;  /* 0x0000000b04089225 */ /* 0x004fc800078e0008 */
[----:B------:R-:W-:Y:S02]  /*08c0*/  @!P1 IMAD.MOV.U32 R16, RZ, RZ, R8 ;  /* 0x000000ffff109224 */ /* 0x000fe400078e0008 */
[----:B------:R-:W-:Y:S01]  /*08d0*/  @!P1 IMAD.MOV.U32 R17, RZ, RZ, R9 ;  /* 0x000000ffff119224 */ /* 0x000fe200078e0009 */
[----:B------:R-:W-:Y:S06]  /*08e0*/  @!P2 BRA `(.L_x_5) ;  /* 0x00000000000ca947 */ /* 0x000fec0003800000 */
[----:B------:R-:W-:Y:S01]  /*08f0*/  UCGABAR_WAIT ;  /* 0x0000000000007dc7 */ /* 0x000fe20008000000 */
[----:B------:R-:W-:Y:S01]  /*0900*/  CCTL.IVALL ;  /* 0x00000000ff00798f */ /* 0x000fe20002000000 */
[----:B------:R-:W-:Y:S05]  /*0910*/  BRA `(.L_x_6) ;  /* 0x0000000000047947 */ /* 0x000fea0003800000 */
.L_x_5:
[----:B------:R-:W-:Y:S06]  /*0920*/  BAR.SYNC.DEFER_BLOCKING 0x0 ;  /* 0x0000000000007b1d */ /* 0x000fec0000010000 */
.L_x_6:
[----:B------:R-:W-:Y:S05]  /*0930*/  @!P3 BRA `(.L_x_7) ;  /* 0x0000003c0090b947 */ /* 0x000fea0003800000 */
[----:B------:R-:W-:-:S13]  /*0940*/  ISETP.GT.U32.AND P0, PT, R6, 0x1, PT ;  /* 0x000000010600780c */ /* 0x000fda0003f04070 */
[----:B0-----:R-:W-:Y:S05]  /*0950*/  @P0 EXIT ;  /* 0x000000000000094d */ /* 0x001fea0003800000 */
[----:B------:R-:W-:Y:S01]  /*0960*/  ULDC.64 UR4, c[0x0][0x650] ;  /* 0x0001940000047ab9 */ /* 0x000fe20000000a00 */
[----:B------:R-:W-:Y:S01]  /*0970*/  PRMT R0, RZ, 0x7610, R0 ;  /* 0x00007610ff007816 */ /* 0x000fe20000000000 */
[----:B------:R-:W-:Y:S01]  /*0980*/  IMAD.MOV.U32 R60, RZ, RZ, -0x1 ;  /* 0xffffffffff3c7424 */ /* 0x000fe200078e00ff */
[----:B------:R-:W-:Y:S01]  /*0990*/  ISETP.GE.U32.AND P0, PT, R16, UR4, PT ;  /* 0x0000000410007c0c */ /* 0x000fe2000bf06070 */
[----:B------:R-:W-:Y:S02]  /*09a0*/  IMAD.MOV.U32 R61, RZ, RZ, -0x1 ;  /* 0xffffffffff3d7424 */ /* 0x000fe400078e00ff */
[----:B------:R-:W-:Y:S01]  /*09b0*/  IMAD.MOV.U32 R59, RZ, RZ, -0x1 ;  /* 0xffffffffff3b7424 */ /* 0x000fe200078e00ff */
[----:B------:R-:W-:-:S13]  /*09c0*/  ISETP.GE.U32.AND.EX P0, PT, R17, UR5, PT, P0 ;  /* 0x0000000511007c0c */ /* 0x000fda000bf06100 */
[----:B------:R-:W-:Y:S05]  /*09d0*/  @P0 BRA `(.L_x_8) ;  /* 0x0000000400280947 */ /* 0x000fea0003800000 */
[----:B------:R-:W0:Y:S01]  /*09e0*/  LDC.64 R24, c[0x0][0x628] ;  /* 0x00018a00ff187b82 */ /* 0x000e220000000a00 */
[----:B------:R-:W-:Y:S02]  /*09f0*/  IMAD.MOV.U32 R8, RZ, RZ, R16 ;  /* 0x000000ffff087224 */ /* 0x000fe400078e0010 */
[----:B------:R-:W-:-:S05]  /*0a00*/  IMAD.MOV.U32 R9, RZ, RZ, R17 ;  /* 0x000000ffff097224 */ /* 0x000fca00078e0011 */
[----:B------:R-:W1:Y:S08]  /*0a10*/  LDC R0, c[0x0][0x630] ;  /* 0x00018c00ff007b82 */ /* 0x000e700000000800 */
[----:B------:R-:W2:Y:S01]  /*0a20*/  LDC.64 R26, c[0x0][0x620] ;  /* 0x00018800ff1a7b82 */ /* 0x000ea20000000a00 */
[----:B0-----:R-:W-:-:S04]  /*0a30*/  ISETP.NE.U32.AND P0, PT, R24, RZ, PT ;  /* 0x000000ff1800720c */ /* 0x001fc80003f05070 */
[----:B------:R-:W-:-:S13]  /*0a40*/  ISETP.NE.AND.EX P0, PT, R25, RZ, PT, P0 ;  /* 0x000000ff1900720c */ /* 0x000fda0003f05300 */
[----:B-12---:R-:W-:Y:S05]  /*0a50*/  @!P0 BRA `(.L_x_9) ;  /* 0x0000000000288947 */ /* 0x006fea0003800000 */
[----:B------:R-:W0:Y:S02]  /*0a60*/  LDC R13, c[0x0][0x634] ;  /* 0x00018d00ff0d7b82 */ /* 0x000e240000000800 */
[----:B0-----:R-:W-:-:S05]  /*0a70*/  IADD3 R13, P0, R16, R13, RZ ;  /* 0x0000000d100d7210 */ /* 0x001fca0007f1e0ff */
[----:B------:R-:W-:-:S04]  /*0a80*/  IMAD.X R15, RZ, RZ, R17, P0 ;  /* 0x000000ffff0f7224 */ /* 0x000fc800000e0611 */
[----:B------:R-:W-:-:S04]  /*0a90*/  IMAD.WIDE.U32 R8, R15, R24, RZ ;  /* 0x000000180f087225 */ /* 0x000fc800078e00ff */
[----:B------:R-:W-:-:S04]  /*0aa0*/  IMAD.WIDE.U32 R10, P0, R13, R25, R8 ;  /* 0x000000190d0a7225 */ /* 0x000fc80007800008 */
[----:B------:R-:W-:-:S04]  /*0ab0*/  IMAD.WIDE.U32 R8, R13, R24, RZ ;  /* 0x000000180d087225 */ /* 0x000fc800078e00ff */
[----:B------:R-:W-:Y:S01]  /*0ac0*/  IMAD.X R13, RZ, RZ, RZ, P0 ;  /* 0x000000ffff0d7224 */ /* 0x000fe200000e06ff */
[----:B------:R-:W-:Y:S01]  /*0ad0*/  IADD3 RZ, P0, R9, R10, RZ ;  /* 0x0000000a09ff7210 */ /* 0x000fe20007f1e0ff */
[----:B------:R-:W-:-:S04]  /*0ae0*/  IMAD.MOV.U32 R12, RZ, RZ, R11 ;  /* 0x000000ffff0c7224 */ /* 0x000fc800078e000b */
[----:B------:R-:W-:-:S08]  /*0af0*/  IMAD.WIDE.U32.X R8, R15, R25, R12, P0 ;  /* 0x000000190f087225 */ /* 0x000fd000000e040c */
.L_x_9:
[----:B------:R-:W0:Y:S01]  /*0b00*/  LDC.64 R24, c[0x0][0x640] ;  /* 0x00019000ff187b82 */ /* 0x000e220000000a00 */
[-CC-:B------:R-:W-:Y:S01]  /*0b10*/  SHF.R.U64 R59, R8, R0.reuse, R9.reuse ;  /* 0x00000000083b7219 */ /* 0x180fe20000001209 */
[----:B------:R-:W-:Y:S01]  /*0b20*/  IMAD R30, R7, R21, R4 ;  /* 0x00000015071e7224 */ /* 0x000fe200078e0204 */
[----:B------:R-:W-:Y:S01]  /*0b30*/  SHF.R.U32.HI R0, RZ, R0, R9 ;  /* 0x00000000ff007219 */ /* 0x000fe20000011609 */
[----:B------:R-:W-:Y:S01]  /*0b40*/  IMAD.MOV.U32 R21, RZ, RZ, 0x1 ;  /* 0x00000001ff157424 */ /* 0x000fe200078e00ff */
[----:B------:R-:W-:-:S03]  /*0b50*/  IADD3 R5, P0, RZ, -R59, RZ ;  /* 0x8000003bff057210 */ /* 0x000fc60007f1e0ff */
[----:B------:R-:W1:Y:S02]  /*0b60*/  LDC R6, c[0x0][0x618] ;  /* 0x00018600ff067b82 */ /* 0x000e640000000800 */
[----:B------:R-:W-:-:S04]  /*0b70*/  IMAD.X R9, RZ, RZ, ~R0, P0 ;  /* 0x000000ffff097224 */ /* 0x000fc800000e0e00 */
[-C--:B------:R-:W-:Y:S02]  /*0b80*/  IMAD R0, R9, R26.reuse, RZ ;  /* 0x0000001a09007224 */ /* 0x080fe400078e02ff */
[----:B------:R-:W2:Y:S01]  /*0b90*/  LDC R11, c[0x0][0x608] ;  /* 0x00018200ff0b7b82 */ /* 0x000ea20000000800 */
[----:B------:R-:W-:-:S04]  /*0ba0*/  IMAD.WIDE.U32 R8, R5, R26, R16 ;  /* 0x0000001a05087225 */ /* 0x000fc800078e0010 */
[----:B------:R-:W-:-:S03]  /*0bb0*/  IMAD R5, R5, R27, R0 ;  /* 0x0000001b05057224 */ /* 0x000fc600078e0200 */
[----:B------:R-:W3:Y:S01]  /*0bc0*/  LDC R12, c[0x0][0x658] ;  /* 0x00019600ff0c7b82 */ /* 0x000ee20000000800 */
[----:B0-----:R-:W-:Y:S01]  /*0bd0*/  ISETP.NE.U32.AND P0, PT, R24, RZ, PT ;  /* 0x000000ff1800720c */ /* 0x001fe20003f05070 */
[----:B------:R-:W-:Y:S02]  /*0be0*/  IMAD.IADD R5, R9, 0x1, R5 ;  /* 0x0000000109057824 */ /* 0x000fe400078e0205 */
[----:B------:R-:W-:Y:S01]  /*0bf0*/  IMAD.MOV.U32 R9, RZ, RZ, -0x1 ;  /* 0xffffffffff097424 */ /* 0x000fe200078e00ff */
[----:B------:R-:W-:-:S03]  /*0c00*/  ISETP.NE.AND.EX P0, PT, R25, RZ, PT, P0 ;  /* 0x000000ff1900720c */ /* 0x000fc60003f05300 */
[----:B------:R-:W0:Y:S01]  /*0c10*/  LDC R15, c[0x0][0x600] ;  /* 0x00018000ff0f7b82 */ /* 0x000e220000000800 */
[-CC-:B-1----:R-:W-:Y:S02]  /*0c20*/  SHF.R.U64 R13, R8, R6.reuse, R5.reuse ;  /* 0x00000006080d7219 */ /* 0x182fe40000001205 */
[----:B------:R-:W-:-:S05]  /*0c30*/  SHF.R.U32.HI R0, RZ, R6, R5 ;  /* 0x00000006ff007219 */ /* 0x000fca0000011605 */
[----:B------:R-:W1:Y:S01]  /*0c40*/  LDC R14, c[0x0][0x648] ;  /* 0x00019200ff0e7b82 */ /* 0x000e620000000800 */
[-CC-:B--2---:R-:W-:Y:S02]  /*0c50*/  SHF.R.U64 R27, R13, R11.reuse, R0.reuse ;  /* 0x0000000b0d1b7219 */ /* 0x184fe40000001200 */
[----:B------:R-:W-:-:S05]  /*0c60*/  SHF.R.U32.HI R5, RZ, R11, R0 ;  /* 0x0000000bff057219 */ /* 0x000fca0000011600 */
[----:B------:R-:W2:Y:S01]  /*0c70*/  LDC R20, c[0x0][0x638] ;  /* 0x00018e00ff147b82 */ /* 0x000ea20000000800 */
[-CC-:B---3--:R-:W-:Y:S02]  /*0c80*/  SHF.R.U64 R28, R27, R12.reuse, R5.reuse ;  /* 0x0000000c1b1c7219 */ /* 0x188fe40000001205 */
[-C--:B------:R-:W-:Y:S02]  /*0c90*/  SHF.L.U32 R0, R9, R12.reuse, RZ ;  /* 0x0000000c09007219 */ /* 0x080fe400000006ff */
[----:B------:R-:W-:Y:S01]  /*0ca0*/  SHF.R.U32.HI R5, RZ, R12, R5 ;  /* 0x0000000cff057219 */ /* 0x000fe20000011605 */
[----:B------:R-:W-:Y:S01]  /*0cb0*/  IMAD.MOV.U32 R4, RZ, RZ, R28 ;  /* 0x000000ffff047224 */ /* 0x000fe200078e001c */
[----:B------:R-:W-:Y:S01]  /*0cc0*/  LOP3.LUT R10, RZ, R0, RZ, 0x33, !PT ;  /* 0x00000000ff0a7212 */ /* 0x000fe200078e33ff */
[----:B------:R-:W3:Y:S01]  /*0cd0*/  LDC R26, c[0x0][0x610] ;  /* 0x00018400ff1a7b82 */ /* 0x000ee20000000800 */
[----:B------:R-:W-:Y:S05]  /*0ce0*/  @!P0 BRA `(.L_x_10) ;  /* 0x0000000000288947 */ /* 0x000fea0003800000 */
[----:B------:R-:W4:Y:S02]  /*0cf0*/  LDC R9, c[0x0][0x64c] ;  /* 0x00019300ff097b82 */ /* 0x000f240000000800 */
[----:B----4-:R-:W-:-:S05]  /*0d00*/  IADD3 R9, P0, R28, R9, RZ ;  /* 0x000000091c097210 */ /* 0x010fca0007f1e0ff */
        /* <DEDUP_REMOVED lines=8> */
.L_x_10:
[----:B-1----:R-:W-:Y:S01]  /*0d90*/  SHF.R.U64 R4, R4, R14, R5 ;  /* 0x0000000e04047219 */ /* 0x002fe20000001205 */
[----:B0-----:R-:W-:Y:S01]  /*0da0*/  VIADD R6, R15, 0xffffffff ;  /* 0xffffffff0f067836 */ /* 0x001fe20000000000 */
[----:B------:R-:W-:Y:S02]  /*0db0*/  SHF.L.U32 R0, R21, R12, RZ ;  /* 0x0000000c15007219 */ /* 0x000fe400000006ff */
[----:B------:R-:W-:Y:S01]  /*0dc0*/  LOP3.LUT R5, R27, R10, RZ, 0xc0, !PT ;  /* 0x0000000a1b057212 */ /* 0x000fe200078ec0ff */
[----:B------:R-:W-:Y:S01]  /*0dd0*/  IMAD.MOV R7, RZ, RZ, -R4 ;  /* 0x000000ffff077224 */ /* 0x000fe200078e0a04 */
[----:B------:R-:W-:Y:S02]  /*0de0*/  SEL R3, R3, R30, !P1 ;  /* 0x0000001e03037207 */ /* 0x000fe40004800000 */
[----:B------:R-:W-:Y:S01]  /*0df0*/  LOP3.LUT R6, R13, R6, RZ, 0xc0, !PT ;  /* 0x000000060d067212 */ /* 0x000fe200078ec0ff */
[----:B------:R-:W-:Y:S02]  /*0e00*/  IMAD R4, R0, R4, R5 ;  /* 0x0000000400047224 */ /* 0x000fe400078e0205 */
[----:B--2---:R-:W-:-:S02]  /*0e10*/  IMAD R0, R7, R20, R28 ;  /* 0x0000001407007224 */ /* 0x004fc400078e021c */
[----:B---3--:R-:W-:Y:S02]  /*0e20*/  IMAD R3, R4, R26, R3 ;  /* 0x0000001a04037224 */ /* 0x008fe400078e0203 */
[----:B------:R-:W-:Y:S02]  /*0e30*/  IMAD R60, R0, R15, R6 ;  /* 0x0000000f003c7224 */ /* 0x000fe400078e0206 */
[----:B------:R-:W-:-:S03]  /*0e40*/  IMAD.MOV.U32 R4, RZ, RZ, 0x1 ;  /* 0x00000001ff047424 */ /* 0x000fc600078e00ff */
[----:B------:R-:W-:Y:S02]  /*0e50*/  SEL R61, R60, R3, !P1 ;  /* 0x000000033c3d7207 */ /* 0x000fe40004800000 */
[----:B------:R-:W-:Y:S02]  /*0e60*/  PRMT R0, R4, 0x7610, R0 ;  /* 0x0000761004007816 */ /* 0x000fe40000000000 */
[----:B------:R-:W-:-:S07]  /*0e70*/  SEL R60, R3, R60, !P1 ;  /* 0x0000003c033c7207 */ /* 0x000fce0004800000 */
.L_x_8:
[----:B------:R-:W-:-:S08]  /*0e80*/  NOP ;  /* 0x0000000000007918 */ /* 0x000fd00000000000 */
[----:B------:R-:W0:Y:S02]  /*0e90*/  USETMAXREG.TRY_ALLOC.CTAPOOL UP0, 0xe8 ;  /* 0x000000e8000079c8 */ /* 0x000e240008000600 */
[----:B0-----:R-:W-:-:S13]  /*0ea0*/  PLOP3.LUT P0, PT, PT, PT, UP0, 0x80, 0x0 ;  /* 0x000000000000781c */ /* 0x001fda0003f0f008 */
[----:B------:R-:W-:Y:S05]  /*0eb0*/  @!P0 BRA `(.L_x_8) ;  /* 0xfffffffc00f08947 */ /* 0x000fea000383ffff */
[----:B------:R-:W-:Y:S01]  /*0ec0*/  ULDC.64 UR4, c[0x0][0x598] ;  /* 0x0001660000047ab9 */ /* 0x000fe20000000a00 */
[----:B------:R-:W-:Y:S01]  /*0ed0*/  ULDC.64 UR36, c[0x0][0x208] ;  /* 0x0000820000247ab9 */ /* 0x000fe20000000a00 */
[----:B------:R-:W-:-:S04]  /*0ee0*/  ISETP.NE.U32.AND P0, PT, RZ, UR4, PT ;  /* 0x00000004ff007c0c */ /* 0x000fc8000bf05070 */
[----:B------:R-:W-:-:S13]  /*0ef0*/  ISETP.NE.AND.EX P0, PT, RZ, UR5, PT, P0 ;  /* 0x00000005ff007c0c */ /* 0x000fda000bf05300 */
[----:B------:R-:W-:Y:S05]  /*0f00*/  @!P0 BRA `(.L_x_11) ;  /* 0x00000000001c8947 */ /* 0x000fea0003800000 */
[----:B------:R-:W0:Y:S02]  /*0f10*/  LDC.64 R4, c[0x0][0x598] ;  /* 0x00016600ff047b82 */ /* 0x000e240000000a00 */
[----:B0-----:R-:W2:Y:S02]  /*0f20*/  LDG.E.64 R4, desc[UR36][R4.64] ;  /* 0x0000002404047981 */ /* 0x001ea4000c1e1b00 */
[----:B--2---:R-:W-:-:S04]  /*0f30*/  ISETP.NE.U32.AND P0, PT, R4, RZ, PT ;  /* 0x000000ff0400720c */ /* 0x004fc80003f05070 */
[----:B------:R-:W-:-:S13]  /*0f40*/  ISETP.NE.AND.EX P0, PT, R5, RZ, PT, P0 ;  /* 0x000000ff0500720c */ /* 0x000fda0003f05300 */
[----:B------:R-:W-:Y:S05]  /*0f50*/  @!P0 BRA `(.L_x_11) ;  /* 0x0000000000088947 */ /* 0x000fea0003800000 */
[----:B------:R0:W5:Y:S01]  /*0f60*/  LD.E R56, desc[UR36][R4.64] ;  /* 0x0000002404387980 */ /* 0x000162000c101900 */
[----:B------:R-:W-:Y:S05]  /*0f70*/  BRA `(.L_x_12) ;  /* 0x0000000000247947 */ /* 0x000fea0003800000 */
.L_x_11:
[----:B------:R-:W-:Y:S02]  /*0f80*/  ULDC.64 UR4, c[0x0][0x588] ;  /* 0x0001620000047ab9 */ /* 0x000fe40000000a00 */
[----:B------:R-:W-:-:S04]  /*0f90*/  ISETP.NE.U32.AND P0, PT, RZ, UR4, PT ;  /* 0x00000004ff007c0c */ /* 0x000fc8000bf05070 */
[----:B------:R-:W-:-:S13]  /*0fa0*/  ISETP.NE.AND.EX P0, PT, RZ, UR5, PT, P0 ;  /* 0x00000005ff007c0c */ /* 0x000fda000bf05300 */
[----:B------:R-:W-:Y:S05]  /*0fb0*/  @!P0 BRA `(.L_x_13) ;  /* 0x00000000000c8947 */ /* 0x000fea0003800000 */
[----:B------:R-:W0:Y:S02]  /*0fc0*/  LDC.64 R56, c[0x0][0x588] ;  /* 0x00016200ff387b82 */ /* 0x000e240000000a00 */
[----:B0-----:R1:W5:Y:S01]  /*0fd0*/  LDG.E R56, desc[UR36][R56.64] ;  /* 0x0000002438387981 */ /* 0x001362000c1e1900 */
[----:B------:R-:W-:Y:S05]  /*0fe0*/  BRA `(.L_x_12) ;  /* 0x0000000000087947 */ /* 0x000fea0003800000 */
.L_x_13:
[----:B------:R-:W-:Y:S02]  /*0ff0*/  ULDC UR4, c[0x0][0x580] ;  /* 0x0001600000047ab9 */ /* 0x000fe40000000800 */
[----:B------:R-:W-:-:S07]  /*1000*/  IMAD.U32 R56, RZ, RZ, UR4 ;  /* 0x00000004ff387e24 */ /* 0x000fce000f8e00ff */
.L_x_12:
[----:B------:R-:W-:Y:S02]  /*1010*/  ULDC.64 UR4, c[0x0][0x5a0] ;  /* 0x0001680000047ab9 */ /* 0x000fe40000000a00 */
[----:B------:R-:W-:-:S04]  /*1020*/  ISETP.NE.U32.AND P0, PT, RZ, UR4, PT ;  /* 0x00000004ff007c0c */ /* 0x000fc8000bf05070 */
[----:B------:R-:W-:-:S13]  /*1030*/  ISETP.NE.AND.EX P0, PT, RZ, UR5, PT, P0 ;  /* 0x00000005ff007c0c */ /* 0x000fda000bf05300 */
[----:B------:R-:W-:Y:S05]  /*1040*/  @!P0 BRA `(.L_x_14) ;  /* 0x00000000001c8947 */ /* 0x000fea0003800000 */
[----:B0-----:R-:W0:Y:S02]  /*1050*/  LDC.64 R4, c[0x0][0x5a0] ;  /* 0x00016800ff047b82 */ /* 0x001e240000000a00 */
[----:B0-----:R-:W2:Y:S02]  /*1060*/  LDG.E.64 R4, desc[UR36][R4.64] ;  /* 0x0000002404047981 */ /* 0x001ea4000c1e1b00 */
[----:B--2---:R-:W-:-:S04]  /*1070*/  ISETP.NE.U32.AND P0, PT, R4, RZ, PT ;  /* 0x000000ff0400720c */ /* 0x004fc80003f05070 */
[----:B------:R-:W-:-:S13]  /*1080*/  ISETP.NE.AND.EX P0, PT, R5, RZ, PT, P0 ;  /* 0x000000ff0500720c */ /* 0x000fda0003f05300 */
[----:B------:R-:W-:Y:S05]  /*1090*/  @!P0 BRA `(.L_x_14) ;  /* 0x0000000000088947 */ /* 0x000fea0003800000 */
[----:B-1----:R0:W5:Y:S01]  /*10a0*/  LD.E R57, desc[UR36][R4.64] ;  /* 0x0000002404397980 */ /* 0x002162000c101900 */
[----:B------:R-:W-:Y:S05]  /*10b0*/  BRA `(.L_x_15) ;  /* 0x0000000000247947 */ /* 0x000fea0003800000 */
.L_x_14:
[----:B------:R-:W-:Y:S02]  /*10c0*/  ULDC.64 UR4, c[0x0][0x590] ;  /* 0x0001640000047ab9 */ /* 0x000fe40000000a00 */
[----:B------:R-:W-:-:S04]  /*10d0*/  ISETP.NE.U32.AND P0, PT, RZ, UR4, PT ;  /* 0x00000004ff007c0c */ /* 0x000fc8000bf05070 */
[----:B------:R-:W-:-:S13]  /*10e0*/  ISETP.NE.AND.EX P0, PT, RZ, UR5, PT, P0 ;  /* 0x00000005ff007c0c */ /* 0x000fda000bf05300 */
[----:B------:R-:W-:Y:S05]  /*10f0*/  @!P0 BRA `(.L_x_16) ;  /* 0x00000000000c8947 */ /* 0x000fea0003800000 */
[----:B0-----:R-:W1:Y:S02]  /*1100*/  LDC.64 R4, c[0x0][0x590] ;  /* 0x00016400ff047b82 */ /* 0x001e640000000a00 */
[----:B-1----:R1:W5:Y:S01]  /*1110*/  LDG.E R57, desc[UR36][R4.64] ;  /* 0x0000002404397981 */ /* 0x002362000c1e1900 */
[----:B------:R-:W-:Y:S05]  /*1120*/  BRA `(.L_x_15) ;  /* 0x0000000000087947 */ /* 0x000fea0003800000 */
.L_x_16:
[----:B------:R-:W-:Y:S02]  /*1130*/  ULDC UR4, c[0x0][0x584] ;  /* 0x0001610000047ab9 */ /* 0x000fe40000000800 */
[----:B-1----:R-:W-:-:S07]  /*1140*/  IMAD.U32 R57, RZ, RZ, UR4 ;  /* 0x00000004ff397e24 */ /* 0x002fce000f8e00ff */
.L_x_15:
[----:B------:R-:W-:-:S13]  /*1150*/  LOP3.LUT P0, RZ, R0, 0xff, RZ, 0xc0, !PT ;  /* 0x000000ff00ff7812 */ /* 0x000fda000780c0ff */
[----:B------:R-:W-:Y:S05]  /*1160*/  @!P0 EXIT ;  /* 0x000000000000894d */ /* 0x000fea0003800000 */
[----:B------:R-:W-:Y:S01]  /*1170*/  ULDC UR4, c[0x0][0x28c] ;  /* 0x0000a30000047ab9 */ /* 0x000fe20000000800 */
[----:B------:R-:W-:Y:S01]  /*1180*/  LOP3.LUT R58, R19, 0x1, RZ, 0xfc, !PT ;  /* 0x00000001133a7812 */ /* 0x000fe200078efcff */
[----:B------:R-:W-:Y:S01]  /*1190*/  UIADD3 UR4, UR4, 0x1f, URZ ;  /* 0x0000001f04047890 */ /* 0x000fe2000fffe03f */
[----:B------:R-:W-:Y:S01]  /*11a0*/  UMOV UR38, URZ ;  /* 0x0000003f00267c82 */ /* 0x000fe20008000000 */
[----:B------:R-:W-:Y:S02]  /*11b0*/  UMOV UR39, URZ ;  /* 0x0000003f00277c82 */ /* 0x000fe40008000000 */
[----:B------:R-:W-:-:S04]  /*11c0*/  USHF.R.S32.HI UR5, URZ, 0x1f, UR4 ;  /* 0x0000001f3f057899 */ /* 0x000fc80008011404 */
[----:B------:R-:W-:-:S04]  /*11d0*/  ULEA.HI UR5, UR5, UR4, URZ, 0x5 ;  /* 0x0000000405057291 */ /* 0x000fc8000f8f283f */
[----:B------:R-:W-:-:S12]  /*11e0*/  USHF.R.S32.HI UR40, URZ, 0x5, UR5 ;  /* 0x000000053f287899 */ /* 0x000fd80008011405 */
.L_x_98:
[----:B------:R-:W-:Y:S01]  /*11f0*/  LOP3.LUT R0, R18, 0x80, RZ, 0xc0, !PT ;  /* 0x0000008012007812 */ /* 0x000fe200078ec0ff */
[----:B--2---:R-:W2:Y:S01]  /*1200*/  S2UR UR7, SR_CgaCtaId ;  /* 0x00000000000779c3 */ /* 0x004ea20000008800 */
[----:B------:R-:W-:Y:S02]  /*1210*/  UMOV UR6, 0x400 ;  /* 0x0000040000067882 */ /* 0x000fe40000000000 */
[----:B------:R-:W-:-:S06]  /*1220*/  SHF.R.U32.HI R0, RZ, 0x7, R0 ;  /* 0x00000007ff007819 */ /* 0x000fcc0000011600 */
[----:B---3--:R-:W3:Y:S01]  /*1230*/  SHFL.IDX PT, R0, R0, RZ, 0x1f ;  /* 0x00001fff00007589 */ /* 0x008ee200000e0000 */
[----:B--2---:R-:W-:Y:S01]  /*1240*/  ULEA UR6, UR7, UR6, 0x18 ;  /* 0x0000000607067291 */ /* 0x004fe2000f8ec03f */
[----:B---3--:R-:W-:-:S13]  /*1250*/  R2UR UR4, R0 ;  /* 0x00000000000472ca */ /* 0x008fda00000e0000 */
[----:B------:R-:W-:-:S04]  /*1260*/  ULEA.HI UR5, UR4, UR4, URZ, 0x1 ;  /* 0x0000000404057291 */ /* 0x000fc8000f8f083f */
[----:B------:R-:W-:-:S04]  /*1270*/  ULOP3.LUT UR5, UR5, 0xffffe, URZ, 0xc0, !UPT ;  /* 0x000ffffe05057892 */ /* 0x000fc8000f8ec03f */
[----:B------:R-:W-:-:S03]  /*1280*/  UIADD3 UR5, UR4, -UR5, URZ ;  /* 0x8000000504057290 */ /* 0x000fc6000fffe03f */
[----:B------:R-:W-:Y:S01]  /*1290*/  ULDC UR4, c[0x0][0x28c] ;  /* 0x0000a30000047ab9 */ /* 0x000fe20000000800 */
[----:B------:R-:W-:Y:S01]  /*12a0*/  ULEA UR5, UR5, UR6, 0xc ;  /* 0x0000000605057291 */ /* 0x000fe2000f8e603f */
[----:B------:R-:W-:-:S03]  /*12b0*/  ISETP.LT.AND P0, PT, RZ, UR4, PT ;  /* 0x00000004ff007c0c */ /* 0x000fc6000bf01270 */
[----:B------:R-:W-:-:S04]  /*12c0*/  UIADD3 UR5, UR5, 0x100, URZ ;  /* 0x0000010005057890 */ /* 0x000fc8000fffe03f */
[----:B------:R-:W-:-:S04]  /*12d0*/  USHF.R.U32.HI UR5, URZ, 0x4, UR5 ;  /* 0x000000043f057899 */ /* 0x000fc80008011605 */
[----:B------:R-:W-:Y:S02]  /*12e0*/  ULOP3.LUT UR41, UR5, 0x3fff, URZ, 0xc0, !UPT ;  /* 0x00003fff05297892 */ /* 0x000fe4000f8ec03f */
[----:B-1--45:R-:W-:Y:S10]  /*12f0*/  @P0 BRA `(.L_x_17) ;  /* 0x0000000000400947 */ /* 0x032ff40003800000 */
[----:B------:R-:W-:Y:S01]  /*1300*/  MOV R0, 0x0 ;  /* 0x0000000000007802 */ /* 0x000fe20000000f00 */
[----:B------:R-:W-:Y:S01]  /*1310*/  ULDC.64 UR4, c[0x4][0x68] ;  /* 0x01001a0000047ab9 */ /* 0x000fe20000000a00 */
[----:B------:R-:W-:Y:S01]  /*1320*/  ULDC.64 UR6, c[0x4][0x8] ;  /* 0x0100020000067ab9 */ /* 0x000fe20000000a00 */
[----:B01----:R-:W-:Y:S01]  /*1330*/  IMAD.U32 R4, RZ, RZ, UR4 ;  /* 0x00000004ff047e24 */ /* 0x003fe2000f8e00ff */
[----:B------:R0:W1:Y:S01]  /*1340*/  LDC.64 R14, c[0x4][R0] ;  /* 0x01000000000e7b82 */ /* 0x0000620000000a00 */
[----:B------:R-:W-:Y:S01]  /*1350*/  IMAD.U32 R5, RZ, RZ, UR5 ;  /* 0x00000005ff057e24 */ /* 0x000fe2000f8e00ff */
[----:B------:R-:W-:Y:S01]  /*1360*/  ULDC.64 UR4, c[0x4][0x70] ;  /* 0x01001c0000047ab9 */ /* 0x000fe20000000a00 */
[----:B------:R-:W-:Y:S02]  /*1370*/  IMAD.U32 R10, RZ, RZ, UR6 ;  /* 0x00000006ff0a7e24 */ /* 0x000fe4000f8e00ff */
[----:B------:R-:W-:Y:S02]  /*1380*/  IMAD.U32 R6, RZ, RZ, UR4 ;  /* 0x00000004ff067e24 */ /* 0x000fe4000f8e00ff */
[----:B------:R-:W-:-:S02]  /*1390*/  IMAD.U32 R7, RZ, RZ, UR5 ;  /* 0x00000005ff077e24 */ /* 0x000fc4000f8e00ff */
[----:B------:R-:W-:Y:S02]  /*13a0*/  IMAD.U32 R11, RZ, RZ, UR7 ;  /* 0x00000007ff0b7e24 */ /* 0x000fe4000f8e00ff */
[----:B------:R-:W-:Y:S02]  /*13b0*/  IMAD.MOV.U32 R8, RZ, RZ, 0x1e1 ;  /* 0x000001e1ff087424 */ /* 0x000fe400078e00ff */
[----:B------:R-:W-:Y:S02]  /*13c0*/  IMAD.MOV.U32 R12, RZ, RZ, 0x1 ;  /* 0x00000001ff0c7424 */ /* 0x000fe400078e00ff */
[----:B0-----:R-:W-:-:S07]  /*13d0*/  IMAD.MOV.U32 R13, RZ, RZ, RZ ;  /* 0x000000ffff0d7224 */ /* 0x001fce00078e00ff */
[----:B------:R-:W-:-:S07]  /*13e0*/  LEPC R20, `(.L_x_17) ;  /* 0x000000001014794e */ /* 0x000fce0000000000 */
[----:B-1---5:R-:W-:Y:S05]  /*13f0*/  CALL.ABS.NOINC R14 ;  /* 0x000000000e007343 */ /* 0x022fea0003c00000 */
.L_x_17:
[----:B------:R-:W-:-:S13]  /*1400*/  ISETP.NE.AND P0, PT, R58, 0x3, PT ;  /* 0x000000033a00780c */ /* 0x000fda0003f05270 */
[----:B------:R-:W-:Y:S05]  /*1410*/  @!P0 BRA `(.L_x_18) ;  /* 0x0000000000048947 */ /* 0x000fea0003800000 */
[----:B------:R-:W-:Y:S01]  /*1420*/  BPT.TRAP 0x1 ;  /* 0x000000040000795c */ /* 0x000fe20000300000 */
.L_x_18:
[----:B------:R-:W2:Y:S01]  /*1430*/  S2UR UR5, SR_CgaCtaId ;  /* 0x00000000000579c3 */ /* 0x000ea20000008800 */
[----:B------:R-:W-:Y:S01]  /*1440*/  UMOV UR4, 0x400 ;  /* 0x0000040000047882 */ /* 0x000fe20000000000 */
[----:B------:R-:W-:Y:S02]  /*1450*/  IMAD.U32 R0, RZ, RZ, UR38 ;  /* 0x00000026ff007e24 */ /* 0x000fe4000f8e00ff */
[----:B------:R-:W-:-:S03]  /*1460*/  IMAD.U32 R3, RZ, RZ, UR39 ;  /* 0x00000027ff037e24 */ /* 0x000fc6000f8e00ff */
[----:B------:R-:W-:Y:S01]  /*1470*/  SHF.L.U32 R0, R0, 0x1f, RZ ;  /* 0x0000001f00007819 */ /* 0x000fe200000006ff */
[----:B--2---:R-:W-:-:S06]  /*1480*/  ULEA UR4, UR5, UR4, 0x18 ;  /* 0x0000000405047291 */ /* 0x004fcc000f8ec03f */
[----:B------:R-:W-:-:S04]  /*1490*/  IMAD.U32 R6, RZ, RZ, UR4 ;  /* 0x00000004ff067e24 */ /* 0x000fc8000f8e00ff */
[----:B------:R-:W-:-:S04]  /*14a0*/  IMAD R3, R3, 0x8, R6 ;  /* 0x0000000803037824 */ /* 0x000fc800078e0206 */
[----:B------:R2:W3:Y:S01]  /*14b0*/  SYNCS.PHASECHK.TRANS64.TRYWAIT P1, [R3+URZ], R0 ;  /* 0x00000000030075a7 */ /* 0x0004e2000802017f */
[----:B------:R-:W-:Y:S05]  /*14c0*/  @!P0 BRA `(.L_x_19) ;  /* 0x0000000000048947 */ /* 0x000fea0003800000 */
[----:B------:R-:W-:Y:S01]  /*14d0*/  BPT.TRAP 0x1 ;  /* 0x000000040000795c */ /* 0x000fe20000300000 */
.L_x_19:
[----:B---3--:R-:W-:Y:S05]  /*14e0*/  @P1 BRA `(.L_x_20) ;  /* 0x0000000000081947 */ /* 0x008fea0003800000 */
[----:B------:R-:W3:Y:S02]  /*14f0*/  SYNCS.PHASECHK.TRANS64.TRYWAIT P1, [R3+URZ], R0 ;  /* 0x00000000030075a7 */ /* 0x000ee4000802017f */
[----:B---3--:R-:W-:Y:S05]  /*1500*/  @!P1 BRA `(.L_x_21) ;  /* 0x0000004800489947 */ /* 0x008fea0003800000 */
.L_x_20:
[----:B------:R-:W-:-:S04]  /*1510*/  UISETP.LT.AND UP0, UPT, UR40, 0x1, UPT ;  /* 0x000000012800788c */ /* 0x000fc8000bf01270 */
[----:B------:R-:W-:-:S06]  /*1520*/  USEL UR4, UR40, 0x1, UP0 ;  /* 0x0000000128047887 */ /* 0x000fcc0008000000 */
[----:B--23--:R-:W-:Y:S01]  /*1530*/  IMAD.U32 R0, RZ, RZ, UR4 ;  /* 0x00000004ff007e24 */ /* 0x00cfe2000f8e00ff */
[----:B------:R-:W-:Y:S05]  /*1540*/  WARPSYNC.ALL ;  /* 0x0000000000007948 */ /* 0x000fea0003800000 */
[----:B------:R-:W-:-:S04]  /*1550*/  IADD3 R0, -R0, UR40, RZ ;  /* 0x0000002800007c10 */ /* 0x000fc8000fffe1ff */
[----:B------:R-:W-:Y:S02]  /*1560*/  ISETP.GE.AND P1, PT, R0, 0x1, PT ;  /* 0x000000010000780c */ /* 0x000fe40003f26270 */
[----:B------:R-:W-:Y:S01]  /*1570*/  R2UR UR4, R6 ;  /* 0x00000000060472ca */ /* 0x000fe200000e0000 */
[----:B------:R-:W-:Y:S01]  /*1580*/  ULOP3.LUT UR41, UR41, 0x10000, URZ, 0xfc, !UPT ;  /* 0x0001000029297892 */ /* 0x000fe2000f8efc3f */
[----:B------:R-:W-:Y:S01]  /*1590*/  WARPGROUP.ARRIVE ;  /* 0x00000000000079c5 */ /* 0x000fe20000000000 */
[----:B------:R-:W-:Y:S01]  /*15a0*/  UMOV UR5, 0x80000020 ;  /* 0x8000002000057882 */ /* 0x000fe20000000000 */
[----:B------:R-:W-:-:S09]  /*15b0*/  UMOV UR7, 0x80000020 ;  /* 0x8000002000077882 */ /* 0x000fd20000000000 */
[----:B------:R-:W-:-:S04]  /*15c0*/  UIADD3 UR4, UR4, 0x8100, URZ ;  /* 0x0000810004047890 */ /* 0x000fc8000fffe03f */
[----:B------:R-:W-:-:S04]  /*15d0*/  USHF.R.U32.HI UR4, URZ, 0x4, UR4 ;  /* 0x000000043f047899 */ /* 0x000fc80008011604 */
[----:B------:R-:W-:-:S04]  /*15e0*/  ULOP3.LUT UR4, UR4, 0x3fff, URZ, 0xc0, !UPT ;  /* 0x00003fff04047892 */ /* 0x000fc8000f8ec03f */
[----:B------:R-:W-:Y:S02]  /*15f0*/  ULOP3.LUT UR9, UR4, 0x10000, URZ, 0xfc, !UPT ;  /* 0x0001000004097892 */ /* 0x000fe4000f8efc3f */
[----:B------:R-:W-:Y:S02]  /*1600*/  ULEA UR4, UR39, UR41, 0x9 ;  /* 0x0000002927047291 */ /* 0x000fe4000f8e483f */
[----:B------:R-:W-:-:S09]  /*1610*/  ULEA UR6, UR39, UR9, 0x8 ;  /* 0x0000000927067291 */ /* 0x000fd2000f8e403f */
[----:B------:R-:W-:Y:S01]  /*1620*/  HGMMA.64x64x16.F32.BF16 R24, gdesc[UR4], RZ, !UPT, gsb0 ;  /* 0x00e00000041879f0 */ /* 0x000fe2000c0018ff */
[----:B------:R-:W-:Y:S02]  /*1630*/  UIADD3 UR4, UR4, 0x2, URZ ;  /* 0x0000000204047890 */ /* 0x000fe4000fffe03f */
[----:B------:R-:W-:Y:S01]  /*1640*/  UIADD3 UR6, UR6, 0x2, URZ ;  /* 0x0000000206067890 */ /* 0x000fe2000fffe03f */
[----:B------:R-:W-:Y:S01]  /*1650*/  UMOV UR5, 0x80000020 ;  /* 0x8000002000057882 */ /* 0x000fe20000000000 */
[----:B------:R-:W-:Y:S01]  /*1660*/  UMOV UR7, 0x80000020 ;  /* 0x8000002000077882 */ /* 0x000fe20000000000 */
[----:B------:R-:W-:Y:S02]  /*1670*/  WARPGROUP.DEPBAR.LE gsb0, 0x0 ;  /* 0x00008000000079c5 */ /* 0x000fe40000010000 */
[----:B------:R-:W-:-:S06]  /*1680*/  WARPGROUP.ARRIVE ;  /* 0x00000000000079c5 */ /* 0x000fcc0000000000 */
[----:B------:R-:W-:Y:S03]  /*1690*/  HGMMA.64x64x16.F32.BF16 R24, gdesc[UR4], R24, gsb0 ;  /* 0x00e00000041879f0 */ /* 0x000fe60008001818 */
[----:B------:R-:W-:Y:S02]  /*16a0*/  WARPGROUP.DEPBAR.LE gsb0, 0x0 ;  /* 0x00008000000079c5 */ /* 0x000fe40000010000 */
[----:B------:R-:W-:Y:S05]  /*16b0*/  @!P1 BRA `(.L_x_22) ;  /* 0x0000000000e49947 */ /* 0x000fea0003800000 */
[----:B------:R-:W-:Y:S02]  /*16c0*/  UIADD3 UR4, UR39, 0x1, URZ ;  /* 0x0000000127047890 */ /* 0x000fe4000fffe03f */
[----:B------:R-:W-:Y:S02]  /*16d0*/  IMAD.U32 R3, RZ, RZ, UR39 ;  /* 0x00000027ff037e24 */ /* 0x000fe4000f8e00ff */
[----:B------:R-:W-:-:S04]  /*16e0*/  UISETP.NE.AND UP0, UPT, UR4, 0x4, UPT ;  /* 0x000000040400788c */ /* 0x000fc8000bf05270 */
[----:B------:R-:W-:Y:S02]  /*16f0*/  USEL UR5, URZ, 0x1, UP0 ;  /* 0x000000013f057887 */ /* 0x000fe40008000000 */
[----:B------:R-:W-:Y:S02]  /*1700*/  USEL UR8, UR4, URZ, UP0 ;  /* 0x0000003f04087287 */ /* 0x000fe40008000000 */
[----:B------:R-:W-:-:S06]  /*1710*/  ULOP3.LUT UR5, UR38, UR5, URZ, 0x3c, !UPT ;  /* 0x0000000526057292 */ /* 0x000fcc000f8e3c3f */
[----:B------:R-:W-:-:S07]  /*1720*/  IMAD.U32 R7, RZ, RZ, UR5 ;  /* 0x00000005ff077e24 */ /* 0x000fce000f8e00ff */
.L_x_29:
[----:B------:R-:W-:Y:S05]  /*1730*/  @!P0 BRA `(.L_x_23) ;  /* 0x0000000000048947 */ /* 0x000fea0003800000 */
[----:B------:R-:W-:Y:S01]  /*1740*/  BPT.TRAP 0x1 ;  /* 0x000000040000795c */ /* 0x000fe20000300000 */
.L_x_23:
[----:B------:R-:W2:Y:S01]  /*1750*/  S2UR UR5, SR_CgaCtaId ;  /* 0x00000000000579c3 */ /* 0x000ea20000008800 */
[----:B------:R-:W-:Y:S01]  /*1760*/  UMOV UR4, 0x400 ;  /* 0x0000040000047882 */ /* 0x000fe20000000000 */
[----:B01----:R-:W-:Y:S01]  /*1770*/  IMAD.U32 R5, RZ, RZ, UR8 ;  /* 0x00000008ff057e24 */ /* 0x003fe2000f8e00ff */
[----:B------:R-:W-:Y:S01]  /*1780*/  SHF.L.U32 R4, R7, 0x1f, RZ ;  /* 0x0000001f07047819 */ /* 0x000fe200000006ff */
[----:B--2---:R-:W-:-:S06]  /*1790*/  ULEA UR4, UR5, UR4, 0x18 ;  /* 0x0000000405047291 */ /* 0x004fcc000f8ec03f */
[----:B------:R-:W-:-:S04]  /*17a0*/  IMAD.U32 R6, RZ, RZ, UR4 ;  /* 0x00000004ff067e24 */ /* 0x000fc8000f8e00ff */
[----:B------:R-:W-:-:S04]  /*17b0*/  IMAD R5, R5, 0x8, R6 ;  /* 0x0000000805057824 */ /* 0x000fc800078e0206 */
[----:B------:R0:W1:Y:S01]  /*17c0*/  SYNCS.PHASECHK.TRANS64.TRYWAIT P1, [R5+URZ], R4 ;  /* 0x00000004050075a7 */ /* 0x000062000802017f */
[----:B------:R-:W-:Y:S05]  /*17d0*/  @!P0 BRA `(.L_x_24) ;  /* 0x0000000000048947 */ /* 0x000fea0003800000 */
[----:B------:R-:W-:Y:S01]  /*17e0*/  BPT.TRAP 0x1 ;  /* 0x000000040000795c */ /* 0x000fe20000300000 */
.L_x_24:
[----:B-1----:R-:W-:Y:S05]  /*17f0*/  @P1 BRA `(.L_x_25) ;  /* 0x0000000000081947 */ /* 0x002fea0003800000 */
[----:B------:R-:W1:Y:S02]  /*1800*/  SYNCS.PHASECHK.TRANS64.TRYWAIT P1, [R5+URZ], R4 ;  /* 0x00000004050075a7 */ /* 0x000e64000802017f */
[----:B-1----:R-:W-:Y:S05]  /*1810*/  @!P1 BRA `(.L_x_26) ;  /* 0x0000004400989947 */ /* 0x002fea0003800000 */
.L_x_25:
[----:B------:R-:W-:Y:S01]  /*1820*/  ULEA UR4, UR8, UR41, 0x9 ;  /* 0x0000002908047291 */ /* 0x000fe2000f8e483f */
[----:B------:R-:W-:Y:S01]  /*1830*/  WARPGROUP.ARRIVE ;  /* 0x00000000000079c5 */ /* 0x000fe20000000000 */
[----:B------:R-:W-:Y:S01]  /*1840*/  ULEA UR6, UR8, UR9, 0x8 ;  /* 0x0000000908067291 */ /* 0x000fe2000f8e403f */
[----:B------:R-:W-:Y:S01]  /*1850*/  UMOV UR5, 0x80000020 ;  /* 0x8000002000057882 */ /* 0x000fe20000000000 */
[----:B------:R-:W-:-:S07]  /*1860*/  UMOV UR7, 0x80000020 ;  /* 0x8000002000077882 */ /* 0x000fce0000000000 */
[----:B------:R-:W-:Y:S01]  /*1870*/  HGMMA.64x64x16.F32.BF16 R24, gdesc[UR4], R24, gsb0 ;  /* 0x00e00000041879f0 */ /* 0x000fe20008001818 */
        /* <DEDUP_REMOVED lines=9> */
[----:B------:R-:W-:Y:S01]  /*1910*/  BPT.TRAP 0x1 ;  /* 0x000000040000795c */ /* 0x000fe20000300000 */
.L_x_27:
[----:B------:R-:W-:-:S13]  /*1920*/  ISETP.NE.AND P1, PT, R23, RZ, PT ;  /* 0x000000ff1700720c */ /* 0x000fda0003f25270 */
[----:B01----:R-:W-:-:S04]  /*1930*/  @P1 IMAD R4, R3, 0x8, R6 ;  /* 0x0000000803041824 */ /* 0x003fc800078e0206 */
[----:B------:R-:W-:-:S05]  /*1940*/  @P1 VIADD R5, R4, 0x20 ;  /* 0x0000002004051836 */ /* 0x000fca0000000000 */
[----:B------:R-:W-:-:S04]  /*1950*/  @P1 PRMT R5, R22, 0x654, R5 ;  /* 0x0000065416051816 */ /* 0x000fc80000000005 */
[----:B------:R0:W-:Y:S01]  /*1960*/  @P1 SYNCS.ARRIVE.TRANS64.RED.A1T0 RZ, [R5+URZ], RZ ;  /* 0x000000ff05ff19a7 */ /* 0x0001e2000810043f */
[----:B------:R-:W-:-:S13]  /*1970*/  ISETP.GT.U32.AND P1, PT, R19, 0x1, PT ;  /* 0x000000011300780c */ /* 0x000fda0003f24070 */
[----:B0-----:R-:W-:Y:S05]  /*1980*/  @P1 BRA `(.L_x_28) ;  /* 0x0000000000041947 */ /* 0x001fea0003800000 */
[----:B------:R-:W-:Y:S01]  /*1990*/  BPT.TRAP 0x1 ;  /* 0x000000040000795c */ /* 0x000fe20000300000 */
.L_x_28:
[----:B------:R-:W-:Y:S01]  /*19a0*/  UIADD3 UR8, UR8, 0x1, URZ ;  /* 0x0000000108087890 */ /* 0x000fe2000fffe03f */
[C---:B------:R-:W-:Y:S01]  /*19b0*/  ISETP.GT.AND P2, PT, R0.reuse, 0x1, PT ;  /* 0x000000010000780c */ /* 0x040fe20003f44270 */
[----:B------:R-:W-:Y:S02]  /*19c0*/  VIADD R3, R3, 0x1 ;  /* 0x0000000103037836 */ /* 0x000fe40000000000 */
[----:B------:R-:W-:Y:S01]  /*19d0*/  UISETP.NE.AND UP0, UPT, UR8, 0x4, UPT ;  /* 0x000000040800788c */ /* 0x000fe2000bf05270 */
[----:B------:R-:W-:Y:S02]  /*19e0*/  VIADD R0, R0, 0xffffffff ;  /* 0xffffffff00007836 */ /* 0x000fe40000000000 */
[C---:B------:R-:W-:Y:S01]  /*19f0*/  ISETP.NE.AND P1, PT, R3.reuse, 0x4, PT ;  /* 0x000000040300780c */ /* 0x040fe20003f25270 */
[----:B------:R-:W-:Y:S02]  /*1a00*/  USEL UR4, URZ, 0x1, UP0 ;  /* 0x000000013f047887 */ /* 0x000fe40008000000 */
[----:B------:R-:W-:Y:S01]  /*1a10*/  USEL UR8, UR8, URZ, UP0 ;  /* 0x0000003f08087287 */ /* 0x000fe20008000000 */
[----:B------:R-:W-:-:S03]  /*1a20*/  SEL R3, R3, RZ, P1 ;  /* 0x000000ff03037207 */ /* 0x000fc60000800000 */
[----:B------:R-:W-:Y:S01]  /*1a30*/  LOP3.LUT R7, R7, UR4, RZ, 0x3c, !PT ;  /* 0x0000000407077c12 */ /* 0x000fe2000f8e3cff */
[----:B------:R-:W-:Y:S07]  /*1a40*/  @P2 BRA `(.L_x_29) ;  /* 0xfffffffc00382947 */ /* 0x000fee000383ffff */
.L_x_22:
[----:B------:R-:W2:Y:S02]  /*1a50*/  LDC R0, c[0x0][0x28c] ;  /* 0x0000a300ff007b82 */ /* 0x000ea40000000800 */
[----:B--2---:R-:W-:-:S13]  /*1a60*/  ISETP.GE.AND P1, PT, R0, 0x1, PT ;  /* 0x000000010000780c */ /* 0x004fda0003f26270 */
[----:B------:R-:W-:Y:S05]  /*1a70*/  @!P1 BRA `(.L_x_30) ;  /* 0x0000000000409947 */ /* 0x000fea0003800000 */
[----:B------:R-:W-:Y:S05]  /*1a80*/  @!P0 BRA `(.L_x_31) ;  /* 0x0000000000048947 */ /* 0x000fea0003800000 */
[----:B------:R-:W-:Y:S01]  /*1a90*/  BPT.TRAP 0x1 ;  /* 0x000000040000795c */ /* 0x000fe20000300000 */
.L_x_31:
[----:B------:R-:W-:Y:S01]  /*1aa0*/  ISETP.NE.AND P0, PT, R23, RZ, PT ;  /* 0x000000ff1700720c */ /* 0x000fe20003f05270 */
[----:B------:R-:W-:-:S12]  /*1ab0*/  UISETP.LT.AND UP1, UPT, UR40, 0x1, UPT ;  /* 0x000000012800788c */ /* 0x000fd8000bf21270 */
[----:B------:R-:W-:-:S05]  /*1ac0*/  VOTEU.ANY UP0, P0 ;  /* 0x00000000003f7886 */ /* 0x000fca0000000100 */
[----:B------:R-:W-:-:S04]  /*1ad0*/  @UP0 USEL UR4, UR40, 0x1, UP1 ;  /* 0x0000000128040887 */ /* 0x000fc80008800000 */
[----:B------:R-:W-:-:S06]  /*1ae0*/  @UP0 UIADD3 UR4, UR39, UR40, -UR4 ;  /* 0x0000002827040290 */ /* 0x000fcc000fffe804 */
[----:B------:R-:W-:-:S04]  /*1af0*/  IMAD.U32 R0, RZ, RZ, UR4 ;  /* 0x00000004ff007e24 */ /* 0x000fc8000f8e00ff */
[----:B------:R-:W-:-:S05]  /*1b00*/  @P0 IMAD.SHL.U32 R0, R0, 0x8, RZ ;  /* 0x0000000800000824 */ /* 0x000fca00078e00ff */
[----:B------:R-:W-:-:S04]  /*1b10*/  @P0 LOP3.LUT R0, R0, 0x18, RZ, 0xc0, !PT ;  /* 0x0000001800000812 */ /* 0x000fc800078ec0ff */
[----:B------:R-:W-:-:S04]  /*1b20*/  @P0 IADD3 R3, R6, 0x20, R0 ;  /* 0x0000002006030810 */ /* 0x000fc80007ffe000 */
[----:B------:R-:W-:-:S04]  /*1b30*/  @P0 PRMT R3, R22, 0x654, R3 ;  /* 0x0000065416030816 */ /* 0x000fc80000000003 */
[----:B------:R2:W-:Y:S01]  /*1b40*/  @P0 SYNCS.ARRIVE.TRANS64.RED.A1T0 RZ, [R3+URZ], RZ ;  /* 0x000000ff03ff09a7 */ /* 0x0005e2000810043f */
[----:B------:R-:W-:-:S13]  /*1b50*/  ISETP.GT.U32.AND P0, PT, R19, 0x1, PT ;  /* 0x000000011300780c */ /* 0x000fda0003f04070 */
[----:B--2---:R-:W-:Y:S05]  /*1b60*/  @P0 BRA `(.L_x_30) ;  /* 0x0000000000040947 */ /* 0x004fea0003800000 */
[----:B------:R-:W-:Y:S01]  /*1b70*/  BPT.TRAP 0x1 ;  /* 0x000000040000795c */ /* 0x000fe20000300000 */
.L_x_30:
[----:B------:R-:W2:Y:S01]  /*1b80*/  LDC R6, c[0x0][0x288] ;  /* 0x0000a200ff067b82 */ /* 0x000ea20000000800 */
[--C-:B------:R-:W-:Y:S01]  /*1b90*/  SHF.R.U32.HI R0, RZ, 0x2, R18.reuse ;  /* 0x00000002ff007819 */ /* 0x100fe20000011612 */
[----:B------:R-:W-:Y:S01]  /*1ba0*/  UIADD3 UR39, UR40, UR39, URZ ;  /* 0x0000002728277290 */ /* 0x000fe2000fffe03f */
[----:B01----:R-:W-:Y:S01]  /*1bb0*/  SHF.R.U32.HI R5, RZ, 0x7, R18 ;  /* 0x00000007ff057819 */ /* 0x003fe20000011612 */
[----:B------:R-:W-:Y:S01]  /*1bc0*/  IMAD.SHL.U32 R61, R61, 0x40, RZ ;  /* 0x000000403d3d7824 */ /* 0x000fe200078e00ff */
[----:B------:R-:W-:Y:S01]  /*1bd0*/  LOP3.LUT R3, R0, 0x7, RZ, 0xc0, !PT ;  /* 0x0000000700037812 */ /* 0x000fe200078ec0ff */
[----:B------:R-:W-:Y:S01]  /*1be0*/  USHF.R.U32.HI UR4, URZ, 0x2, UR39 ;  /* 0x000000023f047899 */ /* 0x000fe20008011627 */
[----:B------:R-:W-:Y:S01]  /*1bf0*/  LOP3.LUT R0, R5, 0x1, RZ, 0xc0, !PT ;  /* 0x0000000105007812 */ /* 0x000fe200078ec0ff */
[C---:B------:R-:W-:Y:S01]  /*1c00*/  IMAD.SHL.U32 R10, R18.reuse, 0x2, RZ ;  /* 0x00000002120a7824 */ /* 0x040fe200078e00ff */
[C---:B------:R-:W-:Y:S01]  /*1c10*/  LOP3.LUT R5, R18.reuse, 0x3, RZ, 0xc0, !PT ;  /* 0x0000000312057812 */ /* 0x040fe200078ec0ff */
[----:B------:R-:W-:Y:S01]  /*1c20*/  ULOP3.LUT UR4, UR4, 0x1, URZ, 0xc0, !UPT ;  /* 0x0000000104047892 */ /* 0x000fe2000f8ec03f */
[----:B------:R-:W-:Y:S01]  /*1c30*/  LOP3.LUT R4, R18, 0x60, RZ, 0xc0, !PT ;  /* 0x0000006012047812 */ /* 0x000fe200078ec0ff */
[----:B------:R-:W-:Y:S01]  /*1c40*/  ULDC UR8, c[0x0][0x284] ;  /* 0x0000a10000087ab9 */ /* 0x000fe20000000800 */
[----:B------:R-:W-:Y:S01]  /*1c50*/  IMAD.SHL.U32 R8, R0, 0x40, RZ ;  /* 0x0000004000087824 */ /* 0x000fe200078e00ff */
[----:B------:R-:W-:Y:S01]  /*1c60*/  UISETP.GT.U32.AND UP1, UPT, UR39, 0x3, UPT ;  /* 0x000000032700788c */ /* 0x000fe2000bf24070 */
[----:B------:R-:W-:Y:S01]  /*1c70*/  SHF.R.U32.HI R4, RZ, 0x1, R4 ;  /* 0x00000001ff047819 */ /* 0x000fe20000011604 */
[----:B------:R-:W-:Y:S01]  /*1c80*/  UISETP.NE.U32.AND UP0, UPT, UR4, 0x1, UPT ;  /* 0x000000010400788c */ /* 0x000fe2000bf05070 */
[----:B------:R-:W-:Y:S01]  /*1c90*/  SHF.R.S32.HI R15, RZ, 0x1f, R59 ;  /* 0x0000001fff0f7819 */ /* 0x000fe2000001143b */
[----:B------:R-:W-:Y:S01]  /*1ca0*/  ULDC.64 UR6, c[0x0][0x5d0] ;  /* 0x0001740000067ab9 */ /* 0x000fe20000000a00 */
[--C-:B------:R-:W-:Y:S01]  /*1cb0*/  IADD3 R7, RZ, -R4, -R3.reuse ;  /* 0x80000004ff077210 */ /* 0x100fe20007ffe803 */
[----:B------:R-:W-:Y:S01]  /*1cc0*/  UISETP.LT.U32.AND UP1, UPT, UR40, 0x4, UP1 ;  /* 0x000000042800788c */ /* 0x000fe20008f21070 */
[----:B------:R-:W-:Y:S01]  /*1cd0*/  LOP3.LUT R10, R61, 0x6, R10, 0xf8, !PT ;  /* 0x000000063d0a7812 */ /* 0x000fe200078ef80a */
[----:B------:R-:W-:Y:S01]  /*1ce0*/  UISETP.GT.U32.AND UP0, UPT, UR40, 0x3, !UP0 ;  /* 0x000000032800788c */ /* 0x000fe2000c704070 */
[----:B------:R-:W-:Y:S01]  /*1cf0*/  LOP3.LUT R3, R8, 0x40, R3, 0xe2, !PT ;  /* 0x0000004008037812 */ /* 0x000fe200078ee203 */
[----:B--2---:R-:W-:Y:S01]  /*1d00*/  IMAD R12, R5, -0x2, R6 ;  /* 0xfffffffe050c7824 */ /* 0x004fe200078e0206 */
[----:B------:R-:W-:Y:S01]  /*1d10*/  ISETP.GE.AND P0, PT, R61, R6, PT ;  /* 0x000000063d00720c */ /* 0x000fe20003f06270 */
[C---:B------:R-:W-:Y:S01]  /*1d20*/  IMAD.SHL.U32 R5, R60.reuse, 0x80, RZ ;  /* 0x000000803c057824 */ /* 0x040fe200078e00ff */
[----:B------:R-:W-:Y:S01]  /*1d30*/  SHF.R.S32.HI R11, RZ, 0x1f, R10 ;  /* 0x0000001fff0b7819 */ /* 0x000fe2000001140a */
[----:B------:R-:W-:Y:S01]  /*1d40*/  IMAD R6, R15, UR6, RZ ;  /* 0x000000060f067c24 */ /* 0x000fe2000f8e02ff */
[----:B------:R-:W-:Y:S01]  /*1d50*/  USEL UR5, URZ, 0x1, !UP1 ;  /* 0x000000013f057887 */ /* 0x000fe2000c800000 */
[----:B------:R-:W-:Y:S01]  /*1d60*/  IMAD.WIDE R8, R60, 0x80, RZ ;  /* 0x000000803c087825 */ /* 0x000fe200078e02ff */
[----:B------:R-:W-:Y:S01]  /*1d70*/  ISETP.GE.OR P0, PT, R5, UR8, P0 ;  /* 0x0000000805007c0c */ /* 0x000fe20008706670 */
[----:B------:R-:W-:-:S02]  /*1d80*/  USEL UR4, URZ, 0x1, !UP0 ;  /* 0x000000013f047887 */ /* 0x000fc4000c000000 */
[----:B------:R-:W-:Y:S01]  /*1d90*/  IMAD R0, R0, -0x40, R7 ;  /* 0xffffffc000007824 */ /* 0x000fe200078e0207 */
[----:B------:R-:W-:Y:S01]  /*1da0*/  LOP3.LUT R73, R8, R3, R4, 0xfe, !PT ;  /* 0x0000000308497212 */ /* 0x000fe200078efe04 */
[C---:B------:R-:W-:Y:S01]  /*1db0*/  IMAD R13, R59.reuse, UR7, R6 ;  /* 0x000000073b0d7c24 */ /* 0x040fe2000f8e0206 */
[----:B------:R-:W-:Y:S01]  /*1dc0*/  ULOP3.LUT UR39, UR39, 0x3, URZ, 0xc0, !UPT ;  /* 0x0000000327277892 */ /* 0x000fe2000f8ec03f */
[----:B------:R-:W-:Y:S01]  /*1dd0*/  IMAD.WIDE.U32 R6, R59, UR6, R10 ;  /* 0x000000063b067c25 */ /* 0x000fe2000f8e000a */
[----:B------:R-:W-:Y:S01]  /*1de0*/  ULOP3.LUT UR38, UR4, UR38, UR5, 0x96, !UPT ;  /* 0x0000002604267292 */ /* 0x000fe2000f8e9605 */
[----:B------:R-:W-:Y:S02]  /*1df0*/  IADD3 R3, -R5, UR8, R0 ;  /* 0x0000000805037c10 */ /* 0x000fe4000fffe100 */
[----:B------:R-:W-:Y:S02]  /*1e00*/  IMAD.IADD R7, R7, 0x1, R13 ;  /* 0x0000000107077824 */ /* 0x000fe400078e020d */
[----:B------:R-:W-:-:S02]  /*1e10*/  IMAD.IADD R4, R12, 0x1, -R61 ;  /* 0x000000010c047824 */ /* 0x000fc400078e0a3d */
[----:B------:R-:W-:Y:S01]  /*1e20*/  IMAD.MOV.U32 R0, RZ, RZ, -0x1 ;  /* 0xffffffffff007424 */ /* 0x000fe200078e00ff */
[----:B------:R-:W-:Y:S06]  /*1e30*/  @P0 BRA `(.L_x_32) ;  /* 0x0000002000a40947 */ /* 0x000fec0003800000 */
[----:B------:R-:W0:Y:S01]  /*1e40*/  LDC.64 R66, c[0x0][0x5c8] ;  /* 0x00017200ff427b82 */ /* 0x000e220000000a00 */
[----:B-----5:R-:W-:Y:S01]  /*1e50*/  FSETP.NEU.AND P0, PT, R57, RZ, PT ;  /* 0x000000ff3900720b */ /* 0x020fe20003f0d000 */
[----:B------:R-:W-:Y:S01]  /*1e60*/  BSSY B0, `(.L_x_32) ;  /* 0x0000226000007945 */ /* 0x000fe20003800000 */
[----:B------:R-:W-:-:S04]  /*1e70*/  ISETP.GT.AND P2, PT, R4, RZ, PT ;  /* 0x000000ff0400720c */ /* 0x000fc80003f44270 */
[----:B------:R-:W-:Y:S01]  /*1e80*/  ISETP.GT.AND P1, PT, R3, RZ, P2 ;  /* 0x000000ff0300720c */ /* 0x000fe20001724270 */
[-C--:B0-----:R-:W-:Y:S02]  /*1e90*/  IMAD R12, R9, R66.reuse, RZ ;  /* 0x00000042090c7224 */ /* 0x081fe400078e02ff */
[----:B------:R-:W-:-:S04]  /*1ea0*/  IMAD.WIDE.U32 R60, R73, R66, R6 ;  /* 0x00000042493c7225 */ /* 0x000fc800078e0006 */
[----:B------:R-:W-:-:S04]  /*1eb0*/  IMAD R5, R73, R67, R12 ;  /* 0x0000004349057224 */ /* 0x000fc800078e020c */
[----:B------:R-:W-:Y:S01]  /*1ec0*/  IMAD.IADD R75, R61, 0x1, R5 ;  /* 0x000000013d4b7824 */ /* 0x000fe200078e0205 */
[----:B------:R-:W-:Y:S06]  /*1ed0*/  @!P0 BRA `(.L_x_33) ;  /* 0x0000001400e88947 */ /* 0x000fec0003800000 */
[----:B------:R-:W0:Y:S01]  /*1ee0*/  LDC.64 R64, c[0x0][0x5b8] ;  /* 0x00016e00ff407b82 */ /* 0x000e220000000a00 */
[----:B------:R-:W-:-:S07]  /*1ef0*/  ULDC.64 UR4, c[0x0][0x5c0] ;  /* 0x0001700000047ab9 */ /* 0x000fce0000000a00 */
[----:B------:R-:W1:Y:S08]  /*1f00*/  LDC.64 R68, c[0x0][0x5b0] ;  /* 0x00016c00ff447b82 */ /* 0x000e700000000a00 */
[----:B------:R-:W2:Y:S01]  /*1f10*/  LDC.64 R70, c[0x0][0x5a8] ;  /* 0x00016a00ff467b82 */ /* 0x000ea20000000a00 */
[-C--:B0-----:R-:W-:Y:S02]  /*1f20*/  IMAD R6, R15, R64.reuse, RZ ;  /* 0x000000400f067224 */ /* 0x081fe400078e02ff */
[----:B------:R-:W-:-:S04]  /*1f30*/  IMAD.WIDE.U32 R62, R59, R64, R10 ;  /* 0x000000403b3e7225 */ /* 0x000fc800078e000a */
[----:B------:R-:W-:Y:S02]  /*1f40*/  IMAD R61, R59, R65, R6 ;  /* 0x000000413b3d7224 */ /* 0x000fe400078e0206 */
[-C--:B-1----:R-:W-:Y:S02]  /*1f50*/  IMAD R8, R9, R68.reuse, RZ ;  /* 0x0000004409087224 */ /* 0x082fe400078e02ff */
[----:B------:R-:W-:Y:S02]  /*1f60*/  IMAD.IADD R13, R63, 0x1, R61 ;  /* 0x000000013f0d7824 */ /* 0x000fe400078e023d */
[----:B------:R-:W-:Y:S02]  /*1f70*/  IMAD.MOV.U32 R12, RZ, RZ, R62 ;  /* 0x000000ffff0c7224 */ /* 0x000fe400078e003e */
[C---:B------:R-:W-:Y:S02]  /*1f80*/  IMAD R65, R73.reuse, R69, R8 ;  /* 0x0000004549417224 */ /* 0x040fe400078e0208 */
[----:B------:R-:W-:-:S04]  /*1f90*/  IMAD.WIDE.U32 R6, R73, R68, R12 ;  /* 0x0000004449067225 */ /* 0x000fc800078e000c */
[----:B------:R-:W-:Y:S01]  /*1fa0*/  IMAD.IADD R5, R7, 0x1, R65 ;  /* 0x0000000107057824 */ /* 0x000fe200078e0241 */
[----:B--2---:R-:W-:-:S04]  /*1fb0*/  LEA R14, P0, R6, R70, 0x1 ;  /* 0x00000046060e7211 */ /* 0x004fc800078008ff */
[----:B------:R-:W-:-:S05]  /*1fc0*/  LEA.HI.X R15, R6, R71, R5, 0x1, P0 ;  /* 0x00000047060f7211 */ /* 0x000fca00000f0c05 */
[----:B------:R0:W2:Y:S01]  /*1fd0*/  @P1 LDG.E.LTC128B.U16 R5, desc[UR36][R14.64] ;  /* 0x000000240e051981 */ /* 0x0000a2000c1e1520 */
[----:B------:R-:W-:Y:S01]  /*1fe0*/  IMAD.WIDE.U32 R6, R73, R68, R10 ;  /* 0x0000004449067225 */ /* 0x000fe200078e000a */
[----:B------:R-:W-:Y:S03]  /*1ff0*/  BSSY B1, `(.L_x_34) ;  /* 0x0000013000017945 */ /* 0x000fe60003800000 */
[----:B------:R-:W-:Y:S02]  /*2000*/  IMAD.IADD R7, R65, 0x1, R7 ;  /* 0x0000000141077824 */ /* 0x000fe400078e0207 */
[----:B------:R-:W-:Y:S01]  /*2010*/  IMAD.WIDE.U32 R20, R59, R64, R6 ;  /* 0x000000403b147225 */ /* 0x000fe200078e0006 */
[----:B0-----:R-:W-:-:S03]  /*2020*/  SHF.L.U64.HI R15, R68, 0x3, R69 ;  /* 0x00000003440f7819 */ /* 0x001fc60000010245 */
[----:B------:R-:W-:Y:S01]  /*2030*/  IMAD.IADD R7, R61, 0x1, R21 ;  /* 0x000000013d077824 */ /* 0x000fe200078e0215 */
[----:B------:R-:W-:Y:S01]  /*2040*/  LEA R6, P4, R20, R70, 0x1 ;  /* 0x0000004614067211 */ /* 0x000fe200078808ff */
[----:B------:R-:W-:-:S03]  /*2050*/  IMAD.SHL.U32 R14, R68, 0x8, RZ ;  /* 0x00000008440e7824 */ /* 0x000fc600078e00ff */
[----:B------:R-:W-:Y:S01]  /*2060*/  LEA.HI.X R7, R20, R71, R7, 0x1, P4 ;  /* 0x0000004714077211 */ /* 0x000fe200020f0c07 */
[----:B--2---:R-:W-:-:S04]  /*2070*/  IMAD.U32 R8, R5, 0x10000, RZ ;  /* 0x0001000005087824 */ /* 0x004fc800078e00ff */
[----:B------:R-:W-:Y:S01]  /*2080*/  FMUL R9, R8, R57 ;  /* 0x0000003908097220 */ /* 0x000fe20000400000 */
[----:B------:R-:W-:-:S03]  /*2090*/  LEA R8, P0, R60, UR4, 0x1 ;  /* 0x000000043c087c11 */ /* 0x000fc6000f8008ff */
[----:B------:R-:W-:Y:S01]  /*20a0*/  FFMA R24, R24, R56, R9 ;  /* 0x0000003818187223 */ /* 0x000fe20000000009 */
[----:B------:R-:W-:Y:S02]  /*20b0*/  LEA.HI.X R9, R60, UR5, R75, 0x1, P0 ;  /* 0x000000053c097c11 */ /* 0x000fe400080f0c4b */
[----:B------:R-:W-:Y:S02]  /*20c0*/  ISETP.GT.AND P0, PT, R4, 0x1, PT ;  /* 0x000000010400780c */ /* 0x000fe40003f04270 */
[----:B------:R-:W-:Y:S02]  /*20d0*/  F2FP.BF16.F32.PACK_AB R24, RZ, R24 ;  /* 0x00000018ff18723e */ /* 0x000fe400000010ff */
[----:B------:R-:W-:-:S03]  /*20e0*/  ISETP.GT.AND P3, PT, R3, RZ, P0 ;  /* 0x000000ff0300720c */ /* 0x000fc60000764270 */
[----:B------:R0:W-:Y:S10]  /*20f0*/  @P1 STG.E.U16 desc[UR36][R8.64], R24 ;  /* 0x0000001808001986 */ /* 0x0001f4000c101524 */
[----:B------:R-:W-:Y:S05]  /*2100*/  @!P3 BRA `(.L_x_35) ;  /* 0x000000000004b947 */ /* 0x000fea0003800000 */
[----:B------:R1:W5:Y:S02]  /*2110*/  LDG.E.LTC128B.U16 R5, desc[UR36][R6.64+0x2] ;  /* 0x0000022406057981 */ /* 0x000364000c1e1520 */
.L_x_35:
[----:B------:R-:W-:Y:S05]  /*2120*/  BSYNC B1 ;  /* 0x0000000000017941 */ /* 0x000fea0003800000 */
.L_x_34:
[----:B-----5:R-:W-:Y:S01]  /*2130*/  IMAD.U32 R12, R5, 0x10000, RZ ;  /* 0x00010000050c7824 */ /* 0x020fe200078e00ff */
[----:B------:R-:W-:Y:S01]  /*2140*/  ISETP.GT.AND P2, PT, R3, 0x8, P2 ;  /* 0x000000080300780c */ /* 0x000fe20001744270 */
[----:B------:R-:W-:Y:S01]  /*2150*/  IMAD.WIDE.U32 R20, R73, R68, R14 ;  /* 0x0000004449147225 */ /* 0x000fe200078e000e */
[----:B0-----:R-:W-:-:S03]  /*2160*/  PRMT R24, R5, 0x7610, R24 ;  /* 0x0000761005187816 */ /* 0x001fc60000000018 */
[----:B------:R-:W-:Y:S01]  /*2170*/  FMUL R12, R12, R57 ;  /* 0x000000390c0c7220 */ /* 0x000fe20000400000 */
[----:B------:R-:W-:Y:S01]  /*2180*/  IMAD.IADD R65, R65, 0x1, R21 ;  /* 0x0000000141417824 */ /* 0x000fe200078e0215 */
[----:B------:R-:W-:Y:S02]  /*2190*/  IADD3 R62, P1, R62, R20, RZ ;  /* 0x000000143e3e7210 */ /* 0x000fe40007f3e0ff */
[----:B------:R-:W-:-:S03]  /*21a0*/  FFMA R12, R25, R56, R12 ;  /* 0x00000038190c7223 */ /* 0x000fc6000000000c */
[----:B------:R-:W-:Y:S02]  /*21b0*/  IMAD.X R13, R65, 0x1, R13, P1 ;  /* 0x00000001410d7824 */ /* 0x000fe400008e060d */
[----:B------:R-:W-:Y:S02]  /*21c0*/  F2FP.BF16.F32.PACK_AB R12, RZ, R12 ;  /* 0x0000000cff0c723e */ /* 0x000fe400000010ff */
[----:B------:R-:W-:Y:S02]  /*21d0*/  LEA R14, P1, R62, R70, 0x1 ;  /* 0x000000463e0e7211 */ /* 0x000fe400078208ff */
[----:B------:R-:W-:Y:S02]  /*21e0*/  PRMT R21, R12, 0x7610, R21 ;  /* 0x000076100c157816 */ /* 0x000fe40000000015 */
[----:B------:R-:W-:-:S03]  /*21f0*/  LEA.HI.X R15, R62, R71, R13, 0x1, P1 ;  /* 0x000000473e0f7211 */ /* 0x000fc600008f0c0d */
[----:B------:R0:W-:Y:S04]  /*2200*/  @P3 STG.E.U16 desc[UR36][R8.64+0x2], R21 ;  /* 0x0000021508003986 */ /* 0x0001e8000c101524 */
[----:B------:R-:W2:Y:S01]  /*2210*/  @P2 LDG.E.LTC128B.U16 R24, desc[UR36][R14.64] ;  /* 0x000000240e182981 */ /* 0x000ea2000c1e1520 */
[----:B------:R-:W-:Y:S01]  /*2220*/  IADD3 R20, P1, R10, R20, RZ ;  /* 0x000000140a147210 */ /* 0x000fe20007f3e0ff */
[----:B------:R-:W-:Y:S01]  /*2230*/  BSSY B1, `(.L_x_36) ;  /* 0x0000011000017945 */ /* 0x000fe20003800000 */
[C---:B------:R-:W-:Y:S02]  /*2240*/  SHF.L.U64.HI R13, R66.reuse, 0x4, R67 ;  /* 0x00000004420d7819 */ /* 0x040fe40000010243 */
[----:B------:R-:W-:Y:S01]  /*2250*/  ISETP.GT.AND P0, PT, R3, 0x8, P0 ;  /* 0x000000080300780c */ /* 0x000fe20000704270 */
[----:B0-----:R-:W-:Y:S01]  /*2260*/  IMAD.X R21, R11, 0x1, R65, P1 ;  /* 0x000000010b157824 */ /* 0x001fe200008e0641 */
[----:B------:R-:W-:Y:S01]  /*2270*/  LEA R12, P1, R66, R8, 0x4 ;  /* 0x00000008420c7211 */ /* 0x000fe200078220ff */
[----:B------:R-:W-:-:S04]  /*2280*/  IMAD.WIDE.U32 R20, R59, R64, R20 ;  /* 0x000000403b147225 */ /* 0x000fc800078e0014 */
[----:B------:R-:W-:Y:S02]  /*2290*/  IMAD.X R13, R13, 0x1, R9, P1 ;  /* 0x000000010d0d7824 */ /* 0x000fe400008e0609 */
[----:B------:R-:W-:Y:S02]  /*22a0*/  IMAD.IADD R11, R61, 0x1, R21 ;  /* 0x000000013d0b7824 */ /* 0x000fe400078e0215 */
[----:B--2---:R-:W-:-:S04]  /*22b0*/  IMAD.U32 R10, R24, 0x10000, RZ ;  /* 0x00010000180a7824 */ /* 0x004fc800078e00ff */
[----:B------:R-:W-:Y:S01]  /*22c0*/  FMUL R5, R10, R57 ;  /* 0x000000390a057220 */ /* 0x000fe20000400000 */
[----:B------:R-:W-:-:S03]  /*22d0*/  LEA R10, P3, R20, R70, 0x1 ;  /* 0x00000046140a7211 */ /* 0x000fc600078608ff */
[----:B------:R-:W-:Y:S01]  /*22e0*/  FFMA R5, R26, R56, R5 ;  /* 0x000000381a057223 */ /* 0x000fe20000000005 */
[----:B------:R-:W-:-:S04]  /*22f0*/  LEA.HI.X R11, R20, R71, R11, 0x1, P3 ;  /* 0x00000047140b7211 */ /* 0x000fc800018f0c0b */
[----:B------:R-:W-:-:S05]  /*2300*/  F2FP.BF16.F32.PACK_AB R5, RZ, R5 ;  /* 0x00000005ff05723e */ /* 0x000fca00000010ff */
[----:B------:R0:W-:Y:S01]  /*2310*/  @P2 STG.E.U16 desc[UR36][R12.64], R5 ;  /* 0x000000050c002986 */ /* 0x0001e2000c101524 */
[----:B------:R-:W-:Y:S05]  /*2320*/  @!P0 BRA `(.L_x_37) ;  /* 0x0000000000048947 */ /* 0x000fea0003800000 */
[----:B------:R2:W5:Y:S02]  /*2330*/  LDG.E.LTC128B.U16 R24, desc[UR36][R10.64+0x2] ;  /* 0x000002240a187981 */ /* 0x000564000c1e1520 */
.L_x_37:
[----:B------:R-:W-:Y:S05]  /*2340*/  BSYNC B1 ;  /* 0x0000000000017941 */ /* 0x000fea0003800000 */
.L_x_36:
[----:B-----5:R-:W-:Y:S01]  /*2350*/  IMAD.U32 R14, R24, 0x10000, RZ ;  /* 0x00010000180e7824 */ /* 0x020fe200078e00ff */
[----:B------:R-:W-:Y:S01]  /*2360*/  ISETP.GT.AND P1, PT, R4, 0x8, PT ;  /* 0x000000080400780c */ /* 0x000fe20003f24270 */
[----:B------:R-:W-:Y:S02]  /*2370*/  BSSY B1, `(.L_x_38) ;  /* 0x0000008000017945 */ /* 0x000fe40003800000 */
[----:B------:R-:W-:Y:S01]  /*2380*/  FMUL R14, R14, R57 ;  /* 0x000000390e0e7220 */ /* 0x000fe20000400000 */
[----:B------:R-:W-:-:S03]  /*2390*/  ISETP.GT.AND P2, PT, R3, RZ, P1 ;  /* 0x000000ff0300720c */ /* 0x000fc60000f44270 */
[----:B------:R-:W-:-:S05]  /*23a0*/  FFMA R14, R27, R56, R14 ;  /* 0x000000381b0e7223 */ /* 0x000fca000000000e */
[----:B------:R-:W-:-:S05]  /*23b0*/  F2FP.BF16.F32.PACK_AB R14, RZ, R14 ;  /* 0x0000000eff0e723e */ /* 0x000fca00000010ff */
[----:B------:R3:W-:Y:S01]  /*23c0*/  @P0 STG.E.U16 desc[UR36][R12.64+0x2], R14 ;  /* 0x0000020e0c000986 */ /* 0x0007e2000c101524 */
[----:B------:R-:W-:Y:S05]  /*23d0*/  @!P2 BRA `(.L_x_39) ;  /* 0x000000000004a947 */ /* 0x000fea0003800000 */
[----:B------:R4:W5:Y:S02]  /*23e0*/  LDG.E.LTC128B.U16 R24, desc[UR36][R6.64+0x10] ;  /* 0x0000102406187981 */ /* 0x000964000c1e1520 */
.L_x_39:
[----:B------:R-:W-:Y:S05]  /*23f0*/  BSYNC B1 ;  /* 0x0000000000017941 */ /* 0x000fea0003800000 */
.L_x_38:
[----:B---3-5:R-:W-:Y:S01]  /*2400*/  IMAD.U32 R14, R24, 0x10000, RZ ;  /* 0x00010000180e7824 */ /* 0x028fe200078e00ff */
[----:B------:R-:W-:Y:S01]  /*2410*/  ISETP.GT.AND P0, PT, R4, 0x9, PT ;  /* 0x000000090400780c */ /* 0x000fe20003f04270 */
[----:B------:R-:W-:Y:S02]  /*2420*/  BSSY B1, `(.L_x_40) ;  /* 0x0000008000017945 */ /* 0x000fe40003800000 */
[----:B0-----:R-:W-:Y:S01]  /*2430*/  FMUL R5, R14, R57 ;  /* 0x000000390e057220 */ /* 0x001fe20000400000 */
[----:B------:R-:W-:-:S03]  /*2440*/  ISETP.GT.AND P3, PT, R3, RZ, P0 ;  /* 0x000000ff0300720c */ /* 0x000fc60000764270 */
[----:B------:R-:W-:-:S05]  /*2450*/  FFMA R5, R28, R56, R5 ;  /* 0x000000381c057223 */ /* 0x000fca0000000005 */
[----:B------:R-:W-:-:S05]  /*2460*/  F2FP.BF16.F32.PACK_AB R5, RZ, R5 ;  /* 0x00000005ff05723e */ /* 0x000fca00000010ff */
[----:B------:R0:W-:Y:S01]  /*2470*/  @P2 STG.E.U16 desc[UR36][R8.64+0x10], R5 ;  /* 0x0000100508002986 */ /* 0x0001e2000c101524 */
[----:B------:R-:W-:Y:S05]  /*2480*/  @!P3 BRA `(.L_x_41) ;  /* 0x000000000004b947 */ /* 0x000fea0003800000 */
[----:B------:R3:W5:Y:S02]  /*2490*/  LDG.E.LTC128B.U16 R24, desc[UR36][R6.64+0x12] ;  /* 0x0000122406187981 */ /* 0x000764000c1e1520 */
.L_x_41:
[----:B------:R-:W-:Y:S05]  /*24a0*/  BSYNC B1 ;  /* 0x0000000000017941 */ /* 0x000fea0003800000 */
.L_x_40:
[----:B-----5:R-:W-:Y:S01]  /*24b0*/  IMAD.U32 R14, R24, 0x10000, RZ ;  /* 0x00010000180e7824 */ /* 0x020fe200078e00ff */
[----:B------:R-:W-:Y:S01]  /*24c0*/  ISETP.GT.AND P1, PT, R3, 0x8, P1 ;  /* 0x000000080300780c */ /* 0x000fe20000f24270 */
[----:B------:R-:W-:Y:S02]  /*24d0*/  BSSY B1, `(.L_x_42) ;  /* 0x0000007000017945 */ /* 0x000fe40003800000 */
[----:B------:R-:W-:-:S04]  /*24e0*/  FMUL R14, R14, R57 ;  /* 0x000000390e0e7220 */ /* 0x000fc80000400000 */
[----:B------:R-:W-:-:S05]  /*24f0*/  FFMA R14, R29, R56, R14 ;  /* 0x000000381d0e7223 */ /* 0x000fca000000000e */
[----:B------:R-:W-:-:S05]  /*2500*/  F2FP.BF16.F32.PACK_AB R14, RZ, R14 ;  /* 0x0000000eff0e723e */ /* 0x000fca00000010ff */
[----:B------:R0:W-:Y:S01]  /*2510*/  @P3 STG.E.U16 desc[UR36][R8.64+0x12], R14 ;  /* 0x0000120e08003986 */ /* 0x0001e2000c101524 */
[----:B------:R-:W-:Y:S05]  /*2520*/  @!P1 BRA `(.L_x_43) ;  /* 0x0000000000049947 */ /* 0x000fea0003800000 */
[----:B------:R0:W5:Y:S02]  /*2530*/  LDG.E.LTC128B.U16 R24, desc[UR36][R10.64+0x10] ;  /* 0x000010240a187981 */ /* 0x000164000c1e1520 */
.L_x_43:
[----:B------:R-:W-:Y:S05]  /*2540*/  BSYNC B1 ;  /* 0x0000000000017941 */ /* 0x000fea0003800000 */
.L_x_42:
[----:B0----5:R-:W-:Y:S01]  /*2550*/  IMAD.U32 R14, R24, 0x10000, RZ ;  /* 0x00010000180e7824 */ /* 0x021fe200078e00ff */
        /* <DEDUP_REMOVED lines=8> */
.L_x_45:
[----:B------:R-:W-:Y:S05]  /*25e0*/  BSYNC B1 ;  /* 0x0000000000017941 */ /* 0x000fea0003800000 */
.L_x_44:
        /* <DEDUP_REMOVED lines=10> */
.L_x_47:
[----:B------:R-:W-:Y:S05]  /*2690*/  BSYNC B1 ;  /* 0x0000000000017941 */ /* 0x000fea0003800000 */
.L_x_46:
[----:B0----5:R-:W-:Y:S01]  /*26a0*/  IMAD.U32 R14, R24, 0x10000, RZ ;  /* 0x00010000180e7824 */ /* 0x021fe200078e00ff */
        /* <DEDUP_REMOVED lines=9> */
.L_x_49:
[----:B------:R-:W-:Y:S05]  /*2740*/  BSYNC B1 ;  /* 0x0000000000017941 */ /* 0x000fea0003800000 */
.L_x_48:
        /* <DEDUP_REMOVED lines=9> */
.L_x_51:
[----:B------:R-:W-:Y:S05]  /*27e0*/  BSYNC B1 ;  /* 0x0000000000017941 */ /* 0x000fea0003800000 */
.L_x_50:
        /* <DEDUP_REMOVED lines=9> */
.L_x_53:
[----:B------:R-:W-:Y:S05]  /*2880*/  BSYNC B1 ;  /* 0x0000000000017941 */ /* 0x000fea0003800000 */
.L_x_52:
        /* <DEDUP_REMOVED lines=10> */
.L_x_55:
[----:B------:R-:W-:Y:S05]  /*2930*/  BSYNC B1 ;  /* 0x0000000000017941 */ /* 0x000fea0003800000 */
.L_x_54:
        /* <DEDUP_REMOVED lines=10> */
.L_x_57:
[----:B------:R-:W-:Y:S05]  /*29e0*/  BSYNC B1 ;  /* 0x0000000000017941 */ /* 0x000fea0003800000 */
.L_x_56:
        /* <DEDUP_REMOVED lines=9> */
.L_x_59:
[----:B------:R-:W-:Y:S05]  /*2a80*/  BSYNC B1 ;  /* 0x0000000000017941 */ /* 0x000fea0003800000 */
.L_x_58:
        /* <DEDUP_REMOVED lines=9> */
.L_x_61:
[----:B------:R-:W-:Y:S05]  /*2b20*/  BSYNC B1 ;  /* 0x0000000000017941 */ /* 0x000fea0003800000 */
.L_x_60:
        /* <DEDUP_REMOVED lines=10> */
.L_x_63:
[----:B------:R-:W-:Y:S05]  /*2bd0*/  BSYNC B1 ;  /* 0x0000000000017941 */ /* 0x000fea0003800000 */
.L_x_62:
        /* <DEDUP_REMOVED lines=10> */
.L_x_65:
[----:B------:R-:W-:Y:S05]  /*2c80*/  BSYNC B1 ;  /* 0x0000000000017941 */ /* 0x000fea0003800000 */
.L_x_64:
        /* <DEDUP_REMOVED lines=9> */
.L_x_67:
[----:B------:R-:W-:Y:S05]  /*2d20*/  BSYNC B1 ;  /* 0x0000000000017941 */ /* 0x000fea0003800000 */
.L_x_66:
        /* <DEDUP_REMOVED lines=9> */
.L_x_69:
[----:B------:R-:W-:Y:S05]  /*2dc0*/  BSYNC B1 ;  /* 0x0000000000017941 */ /* 0x000fea0003800000 */
.L_x_68:
        /* <DEDUP_REMOVED lines=10> */
.L_x_71:
[----:B------:R-:W-:Y:S05]  /*2e70*/  BSYNC B1 ;  /* 0x0000000000017941 */ /* 0x000fea0003800000 */
.L_x_70:
        /* <DEDUP_REMOVED lines=10> */
.L_x_73:
[----:B------:R-:W-:Y:S05]  /*2f20*/  BSYNC B1 ;  /* 0x0000000000017941 */ /* 0x000fea0003800000 */
.L_x_72:
        /* <DEDUP_REMOVED lines=9> */
.L_x_75:
[----:B------:R-:W-:Y:S05]  /*2fc0*/  BSYNC B1 ;  /* 0x0000000000017941 */ /* 0x000fea0003800000 */
.L_x_74:
        /* <DEDUP_REMOVED lines=9> */
.L_x_77:
[----:B------:R-:W-:Y:S05]  /*3060*/  BSYNC B1 ;  /* 0x0000000000017941 */ /* 0x000fea0003800000 */
.L_x_76:
        /* <DEDUP_REMOVED lines=10> */
.L_x_79:
[----:B------:R-:W-:Y:S05]  /*3110*/  BSYNC B1 ;  /* 0x0000000000017941 */ /* 0x000fea0003800000 */
.L_x_78:
        /* <DEDUP_REMOVED lines=10> */
.L_x_81:
[----:B------:R-:W-:Y:S05]  /*31c0*/  BSYNC B1 ;  /* 0x0000000000017941 */ /* 0x000fea0003800000 */
.L_x_80:
        /* <DEDUP_REMOVED lines=9> */
.L_x_83:
[----:B------:R-:W-:Y:S05]  /*3260*/  BSYNC B1 ;  /* 0x0000000000017941 */ /* 0x000fea0003800000 */
.L_x_82:
        /* <DEDUP_REMOVED lines=9> */
.L_x_85:
[----:B------:R-:W-:Y:S05]  /*3300*/  BSYNC B1 ;  /* 0x0000000000017941 */ /* 0x000fea0003800000 */
.L_x_84:
        /* <DEDUP_REMOVED lines=10> */
.L_x_87:
[----:B------:R-:W-:Y:S05]  /*33b0*/  BSYNC B1 ;  /* 0x0000000000017941 */ /* 0x000fea0003800000 */
.L_x_86:
[----:B0----5:R-:W-:Y:S01]  /*33c0*/  IMAD.U32 R14, R24, 0x10000, RZ ;  /* 0x00010000180e7824 */ /* 0x021fe200078e00ff */
[----:B------:R-:W-:Y:S01]  /*33d0*/  ISETP.GT.AND P0, PT, R4, 0x39, PT ;  /* 0x000000390400780c */ /* 0x000fe20003f04270 */
[----:B------:R-:W-:Y:S01]  /*33e0*/  @P2 IMAD.MOV.U32 R4, RZ, RZ, R8 ;  /* 0x000000ffff042224 */ /* 0x000fe200078e0008 */
[----:B------:R-:W-:Y:S01]  /*33f0*/  BSSY B1, `(.L_x_88) ;  /* 0x000000a000017945 */ /* 0x000fe20003800000 */
[----:B------:R-:W-:Y:S01]  /*3400*/  FMUL R5, R14, R57 ;  /* 0x000000390e057220 */ /* 0x000fe20000400000 */
[----:B------:R-:W-:-:S03]  /*3410*/  ISETP.GT.AND P3, PT, R3, RZ, P0 ;  /* 0x000000ff0300720c */ /* 0x000fc60000764270 */
[----:B------:R-:W-:-:S05]  /*3420*/  FFMA R5, R52, R56, R5 ;  /* 0x0000003834057223 */ /* 0x000fca0000000005 */
[----:B------:R-:W-:-:S04]  /*3430*/  F2FP.BF16.F32.PACK_AB R5, RZ, R5 ;  /* 0x00000005ff05723e */ /* 0x000fc800000010ff */
[----:B------:R-:W-:Y:S01]  /*3440*/  PRMT R14, R5, 0x7610, R14 ;  /* 0x00007610050e7816 */ /* 0x000fe2000000000e */
[----:B------:R-:W-:-:S05]  /*3450*/  @P2 IMAD.MOV.U32 R5, RZ, RZ, R9 ;  /* 0x000000ffff052224 */ /* 0x000fca00078e0009 */
[----:B------:R0:W-:Y:S01]  /*3460*/  @P2 STG.E.U16 desc[UR36][R4.64+0x70], R14 ;  /* 0x0000700e04002986 */ /* 0x0001e2000c101524 */
[----:B------:R-:W-:Y:S05]  /*3470*/  @!P3 BRA `(.L_x_89) ;  /* 0x000000000004b947 */ /* 0x000fea0003800000 */
[----:B------:R0:W5:Y:S02]  /*3480*/  LDG.E.LTC128B.U16 R24, desc[UR36][R6.64+0x72] ;  /* 0x0000722406187981 */ /* 0x000164000c1e1520 */
.L_x_89:
[----:B------:R-:W-:Y:S05]  /*3490*/  BSYNC B1 ;  /* 0x0000000000017941 */ /* 0x000fea0003800000 */
.L_x_88:
        /* <DEDUP_REMOVED lines=9> */
.L_x_91:
[----:B------:R-:W-:Y:S05]  /*3530*/  BSYNC B1 ;  /* 0x0000000000017941 */ /* 0x000fea0003800000 */
.L_x_90:
[----:B0----5:R-:W-:Y:S01]  /*3540*/  IMAD.U32 R4, R24, 0x10000, RZ ;  /* 0x0001000018047824 */ /* 0x021fe200078e00ff */
[----:B------:R-:W-:Y:S01]  /*3550*/  ISETP.GT.AND P0, PT, R3, 0x8, P0 ;  /* 0x000000080300780c */ /* 0x000fe20000704270 */
[----:B------:R-:W-:Y:S02]  /*3560*/  BSSY B1, `(.L_x_92) ;  /* 0x000000a000017945 */ /* 0x000fe40003800000 */
[----:B------:R-:W-:Y:S01]  /*3570*/  FMUL R5, R4, R57 ;  /* 0x0000003904057220 */ /* 0x000fe20000400000 */
[----:B------:R-:W-:-:S03]  /*3580*/  @P1 IMAD.MOV.U32 R4, RZ, RZ, R12 ;  /* 0x000000ffff041224 */ /* 0x000fc600078e000c */
[----:B------:R-:W-:-:S05]  /*3590*/  FFMA R5, R54, R56, R5 ;  /* 0x0000003836057223 */ /* 0x000fca0000000005 */
[----:B------:R-:W-:-:S04]  /*35a0*/  F2FP.BF16.F32.PACK_AB R5, RZ, R5 ;  /* 0x00000005ff05723e */ /* 0x000fc800000010ff */
[----:B-1-34-:R-:W-:Y:S01]  /*35b0*/  PRMT R6, R5, 0x7610, R6 ;  /* 0x0000761005067816 */ /* 0x01afe20000000006 */
[----:B------:R-:W-:-:S05]  /*35c0*/  @P1 IMAD.MOV.U32 R5, RZ, RZ, R13 ;  /* 0x000000ffff051224 */ /* 0x000fca00078e000d */
[----:B------:R0:W-:Y:S01]  /*35d0*/  @P1 STG.E.U16 desc[UR36][R4.64+0x70], R6 ;  /* 0x0000700604001986 */ /* 0x0001e2000c101524 */
[----:B------:R-:W-:Y:S05]  /*35e0*/  @!P0 BRA `(.L_x_93) ;  /* 0x0000000000048947 */ /* 0x000fea0003800000 */
[----:B------:R1:W5:Y:S02]  /*35f0*/  LDG.E.LTC128B.U16 R24, desc[UR36][R10.64+0x72] ;  /* 0x000072240a187981 */ /* 0x000364000c1e1520 */
.L_x_93:
[----:B------:R-:W-:Y:S05]  /*3600*/  BSYNC B1 ;  /* 0x0000000000017941 */ /* 0x000fea0003800000 */
.L_x_92:
[----:B------:R-:W-:Y:S05]  /*3610*/  @!P0 BRA `(.L_x_94) ;  /* 0x0000000800a88947 */ /* 0x000fea0003800000 */
[----:B-----5:R-:W-:-:S04]  /*3620*/  IMAD.U32 R24, R24, 0x10000, RZ ;  /* 0x0001000018187824 */ /* 0x020fc800078e00ff */
[----:B------:R-:W-:-:S04]  /*3630*/  FMUL R24, R24, R57 ;  /* 0x0000003918187220 */ /* 0x000fc80000400000 */
[----:B------:R-:W-:-:S05]  /*3640*/  FFMA R24, R55, R56, R24 ;  /* 0x0000003837187223 */ /* 0x000fca0000000018 */
[----:B------:R-:W-:-:S05]  /*3650*/  F2FP.BF16.F32.PACK_AB R24, RZ, R24 ;  /* 0x00000018ff18723e */ /* 0x000fca00000010ff */
[----:B------:R3:W-:Y:S01]  /*3660*/  STG.E.U16 desc[UR36][R12.64+0x72], R24 ;  /* 0x000072180c007986 */ /* 0x0007e2000c101524 */
[----:B------:R-:W-:Y:S05]  /*3670*/  BRA `(.L_x_94) ;  /* 0x0000000800907947 */ /* 0x000fea0003800000 */
.L_x_33:
[----:B------:R-:W-:Y:S01]  /*3680*/  ISETP.GT.AND P0, PT, R4, 0x1, PT ;  /* 0x000000010400780c */ /* 0x000fe20003f04270 */
[----:B------:R-:W-:Y:S01]  /*3690*/  ULDC.64 UR4, c[0x0][0x5c0] ;  /* 0x0001700000047ab9 */ /* 0x000fe20000000a00 */
[-C--:B------:R-:W-:Y:S01]  /*36a0*/  FMUL R24, R24, R56.reuse ;  /* 0x0000003818187220 */ /* 0x080fe20000400000 */
[-C--:B------:R-:W-:Y:S01]  /*36b0*/  FMUL R25, R25, R56.reuse ;  /* 0x0000003819197220 */ /* 0x080fe20000400000 */
[----:B------:R-:W-:Y:S01]  /*36c0*/  ISETP.GT.AND P3, PT, R3, RZ, P0 ;  /* 0x000000ff0300720c */ /* 0x000fe20000764270 */
[-C--:B------:R-:W-:Y:S01]  /*36d0*/  FMUL R26, R26, R56.reuse ;  /* 0x000000381a1a7220 */ /* 0x080fe20000400000 */
[----:B------:R-:W-:Y:S01]  /*36e0*/  LEA R6, P4, R60, UR4, 0x1 ;  /* 0x000000043c067c11 */ /* 0x000fe2000f8808ff */
[----:B------:R-:W-:Y:S01]  /*36f0*/  FMUL R27, R27, R56 ;  /* 0x000000381b1b7220 */ /* 0x000fe20000400000 */
[----:B------:R-:W-:Y:S01]  /*3700*/  F2FP.BF16.F32.PACK_AB R24, RZ, R24 ;  /* 0x00000018ff18723e */ /* 0x000fe200000010ff */
[-C--:B------:R-:W-:Y:S01]  /*3710*/  FMUL R28, R28, R56.reuse ;  /* 0x000000381c1c7220 */ /* 0x080fe20000400000 */
[----:B------:R-:W-:Y:S01]  /*3720*/  LEA.HI.X R7, R60, UR5, R75, 0x1, P4 ;  /* 0x000000053c077c11 */ /* 0x000fe2000a0f0c4b */
[-C--:B------:R-:W-:Y:S01]  /*3730*/  FMUL R29, R29, R56.reuse ;  /* 0x000000381d1d7220 */ /* 0x080fe20000400000 */
[----:B------:R-:W-:Y:S01]  /*3740*/  F2FP.BF16.F32.PACK_AB R25, RZ, R25 ;  /* 0x00000019ff19723e */ /* 0x000fe200000010ff */
[-C--:B------:R-:W-:Y:S01]  /*3750*/  FMUL R30, R30, R56.reuse ;  /* 0x000000381e1e7220 */ /* 0x080fe20000400000 */
[----:B------:R-:W-:Y:S01]  /*3760*/  SHF.L.U64.HI R67, R66, 0x4, R67 ;  /* 0x0000000442437819 */ /* 0x000fe20000010243 */
[----:B------:R-:W-:Y:S01]  /*3770*/  @P1 STG.E.U16 desc[UR36][R6.64], R24 ;  /* 0x0000001806001986 */ /* 0x000fe2000c101524 */
[----:B------:R-:W-:Y:S01]  /*3780*/  ISETP.GT.AND P1, PT, R4, 0x8, PT ;  /* 0x000000080400780c */ /* 0x000fe20003f24270 */
[----:B------:R-:W-:Y:S01]  /*3790*/  FMUL R31, R31, R56 ;  /* 0x000000381f1f7220 */ /* 0x000fe20000400000 */
[C---:B------:R-:W-:Y:S01]  /*37a0*/  ISETP.GT.AND P4, PT, R3.reuse, 0x8, P0 ;  /* 0x000000080300780c */ /* 0x040fe20000784270 */
[----:B------:R-:W-:Y:S01]  /*37b0*/  @P3 STG.E.U16 desc[UR36][R6.64+0x2], R25 ;  /* 0x0000021906003986 */ /* 0x000fe2000c101524 */
[----:B------:R-:W-:Y:S01]  /*37c0*/  LEA R8, P3, R66, R6, 0x4 ;  /* 0x0000000642087211 */ /* 0x000fe200078620ff */
[-C--:B------:R-:W-:Y:S01]  /*37d0*/  FMUL R32, R32, R56.reuse ;  /* 0x0000003820207220 */ /* 0x080fe20000400000 */
[----:B------:R-:W-:Y:S01]  /*37e0*/  ISETP.GT.AND P2, PT, R3, 0x8, P2 ;  /* 0x000000080300780c */ /* 0x000fe20001744270 */
[-C--:B------:R-:W-:Y:S01]  /*37f0*/  FMUL R33, R33, R56.reuse ;  /* 0x0000003821217220 */ /* 0x080fe20000400000 */
[----:B------:R-:W-:Y:S01]  /*3800*/  ISETP.GT.AND P0, PT, R4, 0x9, PT ;  /* 0x000000090400780c */ /* 0x000fe20003f04270 */
[----:B------:R-:W-:Y:S01]  /*3810*/  IMAD.X R9, R67, 0x1, R7, P3 ;  /* 0x0000000143097824 */ /* 0x000fe200018e0607 */
[C---:B------:R-:W-:Y:S01]  /*3820*/  ISETP.GT.AND P5, PT, R3.reuse, RZ, P1 ;  /* 0x000000ff0300720c */ /* 0x040fe20000fa4270 */
[-C--:B------:R-:W-:Y:S01]  /*3830*/  FMUL R34, R34, R56.reuse ;  /* 0x0000003822227220 */ /* 0x080fe20000400000 */
[----:B------:R-:W-:Y:S01]  /*3840*/  ISETP.GT.AND P3, PT, R3, RZ, P0 ;  /* 0x000000ff0300720c */ /* 0x000fe20000764270 */
[----:B------:R-:W-:Y:S01]  /*3850*/  FMUL R35, R35, R56 ;  /* 0x0000003823237220 */ /* 0x000fe20000400000 */
[----:B------:R-:W-:Y:S01]  /*3860*/  F2FP.BF16.F32.PACK_AB R26, RZ, R26 ;  /* 0x0000001aff1a723e */ /* 0x000fe200000010ff */
[-C--:B------:R-:W-:Y:S01]  /*3870*/  FMUL R36, R36, R56.reuse ;  /* 0x0000003824247220 */ /* 0x080fe20000400000 */
[----:B------:R-:W-:Y:S01]  /*3880*/  F2FP.BF16.F32.PACK_AB R27, RZ, R27 ;  /* 0x0000001bff1b723e */ /* 0x000fe200000010ff */
[----:B------:R-:W-:Y:S01]  /*3890*/  FMUL R37, R37, R56 ;  /* 0x0000003825257220 */ /* 0x000fe20000400000 */
[----:B------:R-:W-:Y:S01]  /*38a0*/  F2FP.BF16.F32.PACK_AB R28, RZ, R28 ;  /* 0x0000001cff1c723e */ /* 0x000fe200000010ff */
[----:B------:R-:W-:Y:S01]  /*38b0*/  @P2 STG.E.U16 desc[UR36][R8.64], R26 ;  /* 0x0000001a08002986 */ /* 0x000fe2000c101524 */
[----:B------:R-:W-:Y:S01]  /*38c0*/  F2FP.BF16.F32.PACK_AB R29, RZ, R29 ;  /* 0x0000001dff1d723e */ /* 0x000fe200000010ff */
[-C--:B------:R-:W-:Y:S01]  /*38d0*/  FMUL R38, R38, R56.reuse ;  /* 0x0000003826267220 */ /* 0x080fe20000400000 */
[----:B------:R-:W-:Y:S01]  /*38e0*/  ISETP.GT.AND P2, PT, R3, 0x8, P1 ;  /* 0x000000080300780c */ /* 0x000fe20000f44270 */
[----:B------:R-:W-:Y:S01]  /*38f0*/  @P4 STG.E.U16 desc[UR36][R8.64+0x2], R27 ;  /* 0x0000021b08004986 */ /* 0x000fe2000c101524 */
[----:B------:R-:W-:Y:S01]  /*3900*/  ISETP.GT.AND P1, PT, R4, 0x10, PT ;  /* 0x000000100400780c */ /* 0x000fe20003f24270 */
[----:B------:R-:W-:Y:S01]  /*3910*/  FMUL R39, R39, R56 ;  /* 0x0000003827277220 */ /* 0x000fe20000400000 */
[----:B------:R-:W-:Y:S01]  /*3920*/  F2FP.BF16.F32.PACK_AB R30, RZ, R30 ;  /* 0x0000001eff1e723e */ /* 0x000fe200000010ff */
[----:B------:R-:W-:Y:S01]  /*3930*/  @P5 STG.E.U16 desc[UR36][R6.64+0x10], R28 ;  /* 0x0000101c06005986 */ /* 0x000fe2000c101524 */
[C---:B------:R-:W-:Y:S01]  /*3940*/  ISETP.GT.AND P4, PT, R3.reuse, RZ, P1 ;  /* 0x000000ff0300720c */ /* 0x040fe20000f84270 */
[-C--:B------:R-:W-:Y:S01]  /*3950*/  FMUL R40, R40, R56.reuse ;  /* 0x0000003828287220 */ /* 0x080fe20000400000 */
[----:B------:R-:W-:Y:S01]  /*3960*/  F2FP.BF16.F32.PACK_AB R31, RZ, R31 ;  /* 0x0000001fff1f723e */ /* 0x000fe200000010ff */
[----:B------:R-:W-:Y:S01]  /*3970*/  @P3 STG.E.U16 desc[UR36][R6.64+0x12], R29 ;  /* 0x0000121d06003986 */ /* 0x000fe2000c101524 */
[----:B------:R-:W-:Y:S01]  /*3980*/  ISETP.GT.AND P3, PT, R3, 0x8, P0 ;  /* 0x000000080300780c */ /* 0x000fe20000764270 */
[----:B------:R-:W-:Y:S01]  /*3990*/  FMUL R41, R41, R56 ;  /* 0x0000003829297220 */ /* 0x000fe20000400000 */
[----:B------:R-:W-:Y:S01]  /*39a0*/  ISETP.GT.AND P0, PT, R4, 0x11, PT ;  /* 0x000000110400780c */ /* 0x000fe20003f04270 */
[----:B------:R-:W-:Y:S01]  /*39b0*/  @P2 STG.E.U16 desc[UR36][R8.64+0x10], R30 ;  /* 0x0000101e08002986 */ /* 0x000fe2000c101524 */
[----:B------:R-:W-:Y:S01]  /*39c0*/  F2FP.BF16.F32.PACK_AB R32, RZ, R32 ;  /* 0x00000020ff20723e */ /* 0x000fe200000010ff */
[-C--:B------:R-:W-:Y:S01]  /*39d0*/  FMUL R42, R42, R56.reuse ;  /* 0x000000382a2a7220 */ /* 0x080fe20000400000 */
[----:B------:R-:W-:Y:S01]  /*39e0*/  ISETP.GT.AND P5, PT, R3, RZ, P0 ;  /* 0x000000ff0300720c */ /* 0x000fe200007a4270 */
[-C--:B------:R-:W-:Y:S01]  /*39f0*/  FMUL R43, R43, R56.reuse ;  /* 0x000000382b2b7220 */ /* 0x080fe20000400000 */
[----:B------:R-:W-:Y:S01]  /*3a00*/  ISETP.GT.AND P2, PT, R3, 0x8, P1 ;  /* 0x000000080300780c */ /* 0x000fe20000f44270 */
[-C--:B------:R-:W-:Y:S01]  /*3a10*/  FMUL R44, R44, R56.reuse ;  /* 0x000000382c2c7220 */ /* 0x080fe20000400000 */
[----:B------:R-:W-:Y:S01]  /*3a20*/  ISETP.GT.AND P1, PT, R4, 0x18, PT ;  /* 0x000000180400780c */ /* 0x000fe20003f24270 */
[-C--:B------:R-:W-:Y:S01]  /*3a30*/  FMUL R45, R45, R56.reuse ;  /* 0x000000382d2d7220 */ /* 0x080fe20000400000 */
[----:B------:R-:W-:Y:S01]  /*3a40*/  F2FP.BF16.F32.PACK_AB R33, RZ, R33 ;  /* 0x00000021ff21723e */ /* 0x000fe200000010ff */
[----:B------:R-:W-:Y:S01]  /*3a50*/  @P3 STG.E.U16 desc[UR36][R8.64+0x12], R31 ;  /* 0x0000121f08003986 */ /* 0x000fe2000c101524 */
[C---:B------:R-:W-:Y:S01]  /*3a60*/  ISETP.GT.AND P3, PT, R3.reuse, 0x8, P0 ;  /* 0x000000080300780c */ /* 0x040fe20000764270 */
[-C--:B------:R-:W-:Y:S01]  /*3a70*/  FMUL R46, R46, R56.reuse ;  /* 0x000000382e2e7220 */ /* 0x080fe20000400000 */
[----:B------:R-:W-:Y:S01]  /*3a80*/  ISETP.GT.AND P0, PT, R4, 0x19, PT ;  /* 0x000000190400780c */ /* 0x000fe20003f04270 */
[----:B------:R-:W-:Y:S01]  /*3a90*/  @P4 STG.E.U16 desc[UR36][R6.64+0x20], R32 ;  /* 0x0000202006004986 */ /* 0x000fe2000c101524 */
[----:B------:R-:W-:Y:S01]  /*3aa0*/  ISETP.GT.AND P4, PT, R3, RZ, P1 ;  /* 0x000000ff0300720c */ /* 0x000fe20000f84270 */
[----:B------:R-:W-:Y:S01]  /*3ab0*/  FMUL R47, R47, R56 ;  /* 0x000000382f2f7220 */ /* 0x000fe20000400000 */
[----:B------:R-:W-:Y:S01]  /*3ac0*/  F2FP.BF16.F32.PACK_AB R34, RZ, R34 ;  /* 0x00000022ff22723e */ /* 0x000fe200000010ff */
[----:B------:R-:W-:Y:S01]  /*3ad0*/  @P5 STG.E.U16 desc[UR36][R6.64+0x22], R33 ;  /* 0x0000222106005986 */ /* 0x000fe2000c101524 */
[----:B------:R-:W-:Y:S01]  /*3ae0*/  ISETP.GT.AND P5, PT, R3, RZ, P0 ;  /* 0x000000ff0300720c */ /* 0x000fe200007a4270 */
[----:B------:R-:W-:Y:S01]  /*3af0*/  FMUL R48, R48, R56 ;  /* 0x0000003830307220 */ /* 0x000fe20000400000 */
[----:B------:R-:W-:Y:S01]  /*3b00*/  F2FP.BF16.F32.PACK_AB R35, RZ, R35 ;  /* 0x00000023ff23723e */ /* 0x000fe200000010ff */
[----:B------:R-:W-:Y:S01]  /*3b10*/  @P2 STG.E.U16 desc[UR36][R8.64+0x20], R34 ;  /* 0x0000202208002986 */ /* 0x000fe2000c101524 */
[----:B------:R-:W-:Y:S01]  /*3b20*/  F2FP.BF16.F32.PACK_AB R36, RZ, R36 ;  /* 0x00000024ff24723e */ /* 0x000fe200000010ff */
[-C--:B------:R-:W-:Y:S01]  /*3b30*/  FMUL R49, R49, R56.reuse ;  /* 0x0000003831317220 */ /* 0x080fe20000400000 */
[C---:B------:R-:W-:Y:S01]  /*3b40*/  ISETP.GT.AND P2, PT, R3.reuse, 0x8, P1 ;  /* 0x000000080300780c */ /* 0x040fe20000f44270 */
[----:B------:R-:W-:Y:S01]  /*3b50*/  @P3 STG.E.U16 desc[UR36][R8.64+0x22], R35 ;  /* 0x0000222308003986 */ /* 0x000fe2000c101524 */
[----:B------:R-:W-:Y:S01]  /*3b60*/  ISETP.GT.AND P1, PT, R4, 0x20, PT ;  /* 0x000000200400780c */ /* 0x000fe20003f24270 */
[-C--:B------:R-:W-:Y:S01]  /*3b70*/  FMUL R50, R50, R56.reuse ;  /* 0x0000003832327220 */ /* 0x080fe20000400000 */
[----:B------:R-:W-:Y:S01]  /*3b80*/  F2FP.BF16.F32.PACK_AB R37, RZ, R37 ;  /* 0x00000025ff25723e */ /* 0x000fe200000010ff */
[----:B------:R-:W-:Y:S01]  /*3b90*/  @P4 STG.E.U16 desc[UR36][R6.64+0x30], R36 ;  /* 0x0000302406004986 */ /* 0x000fe2000c101524 */
[----:B------:R-:W-:Y:S01]  /*3ba0*/  ISETP.GT.AND P3, PT, R3, 0x8, P0 ;  /* 0x000000080300780c */ /* 0x000fe20000764270 */
[-C--:B------:R-:W-:Y:S01]  /*3bb0*/  FMUL R51, R51, R56.reuse ;  /* 0x0000003833337220 */ /* 0x080fe20000400000 */
[----:B------:R-:W-:Y:S01]  /*3bc0*/  ISETP.GT.AND P0, PT, R4, 0x21, PT ;  /* 0x000000210400780c */ /* 0x000fe20003f04270 */
[----:B------:R-:W-:Y:S01]  /*3bd0*/  @P5 STG.E.U16 desc[UR36][R6.64+0x32], R37 ;  /* 0x0000322506005986 */ /* 0x000fe2000c101524 */
        /* <DEDUP_REMOVED lines=10> */
[----:B------:R-:W-:-:S02]  /*3c80*/  F2FP.BF16.F32.PACK_AB R41, RZ, R41 ;  /* 0x00000029ff29723e */ /* 0x000fc400000010ff */
[C---:B------:R-:W-:Y:S01]  /*3c90*/  ISETP.GT.AND P1, PT, R3.reuse, 0x8, P1 ;  /* 0x000000080300780c */ /* 0x040fe20000f24270 */
[----:B------:R-:W-:Y:S01]  /*3ca0*/  @P3 STG.E.U16 desc[UR36][R8.64+0x32], R39 ;  /* 0x0000322708003986 */ /* 0x000fe2000c101524 */
[C---:B------:R-:W-:Y:S02]  /*3cb0*/  ISETP.GT.AND P2, PT, R3.reuse, 0x8, P0 ;  /* 0x000000080300780c */ /* 0x040fe40000744270 */
[C---:B------:R-:W-:Y:S01]  /*3cc0*/  ISETP.GT.AND P0, PT, R4.reuse, 0x29, PT ;  /* 0x000000290400780c */ /* 0x040fe20003f04270 */
[----:B------:R-:W-:Y:S01]  /*3cd0*/  @P4 STG.E.U16 desc[UR36][R6.64+0x40], R40 ;  /* 0x0000402806004986 */ /* 0x000fe2000c101524 */
[----:B------:R-:W-:Y:S02]  /*3ce0*/  ISETP.GT.AND P4, PT, R4, 0x28, PT ;  /* 0x000000280400780c */ /* 0x000fe40003f84270 */
[----:B------:R-:W-:Y:S01]  /*3cf0*/  F2FP.BF16.F32.PACK_AB R42, RZ, R42 ;  /* 0x0000002aff2a723e */ /* 0x000fe200000010ff */
[----:B------:R-:W-:Y:S01]  /*3d00*/  @P5 STG.E.U16 desc[UR36][R6.64+0x42], R41 ;  /* 0x0000422906005986 */ /* 0x000fe2000c101524 */
[----:B------:R-:W-:-:S02]  /*3d10*/  ISETP.GT.AND P5, PT, R3, RZ, P4 ;  /* 0x000000ff0300720c */ /* 0x000fc400027a4270 */
[C---:B------:R-:W-:Y:S01]  /*3d20*/  ISETP.GT.AND P3, PT, R3.reuse, RZ, P0 ;  /* 0x000000ff0300720c */ /* 0x040fe20000764270 */
[----:B------:R-:W-:Y:S01]  /*3d30*/  @P1 STG.E.U16 desc[UR36][R8.64+0x40], R42 ;  /* 0x0000402a08001986 */ /* 0x000fe2000c101524 */
[----:B------:R-:W-:Y:S02]  /*3d40*/  F2FP.BF16.F32.PACK_AB R43, RZ, R43 ;  /* 0x0000002bff2b723e */ /* 0x000fe400000010ff */
[----:B------:R-:W-:Y:S02]  /*3d50*/  F2FP.BF16.F32.PACK_AB R44, RZ, R44 ;  /* 0x0000002cff2c723e */ /* 0x000fe400000010ff */
[C---:B------:R-:W-:Y:S01]  /*3d60*/  ISETP.GT.AND P4, PT, R3.reuse, 0x8, P4 ;  /* 0x000000080300780c */ /* 0x040fe20002784270 */
[----:B------:R-:W-:Y:S01]  /*3d70*/  @P2 STG.E.U16 desc[UR36][R8.64+0x42], R43 ;  /* 0x0000422b08002986 */ /* 0x000fe2000c101524 */
[----:B------:R-:W-:Y:S02]  /*3d80*/  F2FP.BF16.F32.PACK_AB R45, RZ, R45 ;  /* 0x0000002dff2d723e */ /* 0x000fe400000010ff */
[----:B------:R-:W-:Y:S01]  /*3d90*/  ISETP.GT.AND P2, PT, R4, 0x31, PT ;  /* 0x000000310400780c */ /* 0x000fe20003f44270 */
[----:B------:R-:W-:Y:S01]  /*3da0*/  @P5 STG.E.U16 desc[UR36][R6.64+0x50], R44 ;  /* 0x0000502c06005986 */ /* 0x000fe2000c101524 */
[----:B------:R-:W-:-:S02]  /*3db0*/  ISETP.GT.AND P5, PT, R3, 0x8, P0 ;  /* 0x000000080300780c */ /* 0x000fc400007a4270 */
[C---:B------:R-:W-:Y:S01]  /*3dc0*/  ISETP.GT.AND P1, PT, R4.reuse, 0x38, PT ;  /* 0x000000380400780c */ /* 0x040fe20003f24270 */
[----:B------:R-:W-:Y:S01]  /*3dd0*/  @P3 STG.E.U16 desc[UR36][R6.64+0x52], R45 ;  /* 0x0000522d06003986 */ /* 0x000fe2000c101524 */
[C---:B------:R-:W-:Y:S02]  /*3de0*/  ISETP.GT.AND P3, PT, R4.reuse, 0x30, PT ;  /* 0x000000300400780c */ /* 0x040fe40003f64270 */
[----:B------:R-:W-:Y:S01]  /*3df0*/  ISETP.GT.AND P0, PT, R4, 0x39, PT ;  /* 0x000000390400780c */ /* 0x000fe20003f04270 */
[----:B------:R-:W-:Y:S01]  /*3e00*/  @P4 IMAD.MOV.U32 R4, RZ, RZ, R8 ;  /* 0x000000ffff044224 */ /* 0x000fe200078e0008 */
[----:B------:R-:W-:Y:S01]  /*3e10*/  F2FP.BF16.F32.PACK_AB R46, RZ, R46 ;  /* 0x0000002eff2e723e */ /* 0x000fe200000010ff */
[----:B------:R-:W-:Y:S01]  /*3e20*/  @P4 IMAD.MOV.U32 R5, RZ, RZ, R9 ;  /* 0x000000ffff054224 */ /* 0x000fe200078e0009 */
[----:B------:R-:W-:Y:S02]  /*3e30*/  F2FP.BF16.F32.PACK_AB R47, RZ, R47 ;  /* 0x0000002fff2f723e */ /* 0x000fe400000010ff */
[----:B------:R-:W-:-:S02]  /*3e40*/  F2FP.BF16.F32.PACK_AB R48, RZ, R48 ;  /* 0x00000030ff30723e */ /* 0x000fc400000010ff */
[----:B------:R0:W-:Y:S01]  /*3e50*/  @P4 STG.E.U16 desc[UR36][R4.64+0x50], R46 ;  /* 0x0000502e04004986 */ /* 0x0001e2000c101524 */
[C---:B------:R-:W-:Y:S02]  /*3e60*/  ISETP.GT.AND P4, PT, R3.reuse, RZ, P2 ;  /* 0x000000ff0300720c */ /* 0x040fe40001784270 */
[----:B------:R-:W-:Y:S02]  /*3e70*/  F2FP.BF16.F32.PACK_AB R49, RZ, R49 ;  /* 0x00000031ff31723e */ /* 0x000fe400000010ff */
[----:B------:R-:W-:Y:S02]  /*3e80*/  ISETP.GT.AND P2, PT, R3, 0x8, P2 ;  /* 0x000000080300780c */ /* 0x000fe40001744270 */
[----:B------:R-:W-:Y:S02]  /*3e90*/  F2FP.BF16.F32.PACK_AB R50, RZ, R50 ;  /* 0x00000032ff32723e */ /* 0x000fe400000010ff */
[----:B------:R-:W-:Y:S02]  /*3ea0*/  F2FP.BF16.F32.PACK_AB R51, RZ, R51 ;  /* 0x00000033ff33723e */ /* 0x000fe400000010ff */
[----:B------:R-:W-:Y:S01]  /*3eb0*/  F2FP.BF16.F32.PACK_AB R52, RZ, R52 ;  /* 0x00000034ff34723e */ /* 0x000fe200000010ff */
[----:B0-----:R-:W-:Y:S01]  /*3ec0*/  @P5 IMAD.MOV.U32 R4, RZ, RZ, R8 ;  /* 0x000000ffff045224 */ /* 0x001fe200078e0008 */
[----:B------:R-:W-:Y:S01]  /*3ed0*/  F2FP.BF16.F32.PACK_AB R53, RZ, R53 ;  /* 0x00000035ff35723e */ /* 0x000fe200000010ff */
[----:B------:R-:W-:Y:S01]  /*3ee0*/  @P5 IMAD.MOV.U32 R5, RZ, RZ, R9 ;  /* 0x000000ffff055224 */ /* 0x000fe200078e0009 */
[----:B------:R-:W-:-:S02]  /*3ef0*/  F2FP.BF16.F32.PACK_AB R54, RZ, R54 ;  /* 0x00000036ff36723e */ /* 0x000fc400000010ff */
[----:B------:R-:W-:Y:S02]  /*3f00*/  F2FP.BF16.F32.PACK_AB R55, RZ, R55 ;  /* 0x00000037ff37723e */ /* 0x000fe400000010ff */
[----:B------:R0:W-:Y:S01]  /*3f10*/  @P5 STG.E.U16 desc[UR36][R4.64+0x52], R47 ;  /* 0x0000522f04005986 */ /* 0x0001e2000c101524 */
[C---:B------:R-:W-:Y:S02]  /*3f20*/  ISETP.GT.AND P5, PT, R3.reuse, RZ, P3 ;  /* 0x000000ff0300720c */ /* 0x040fe40001fa4270 */
[----:B------:R-:W-:-:S11]  /*3f30*/  ISETP.GT.AND P3, PT, R3, 0x8, P3 ;  /* 0x000000080300780c */ /* 0x000fd60001f64270 */
[----:B0-----:R-:W-:Y:S02]  /*3f40*/  @P5 IMAD.MOV.U32 R4, RZ, RZ, R6 ;  /* 0x000000ffff045224 */ /* 0x001fe400078e0006 */
[----:B------:R-:W-:-:S05]  /*3f50*/  @P5 IMAD.MOV.U32 R5, RZ, RZ, R7 ;  /* 0x000000ffff055224 */ /* 0x000fca00078e0007 */
[----:B------:R0:W-:Y:S01]  /*3f60*/  @P5 STG.E.U16 desc[UR36][R4.64+0x60], R48 ;  /* 0x0000603004005986 */ /* 0x0001e2000c101524 */
[C---:B------:R-:W-:Y:S02]  /*3f70*/  ISETP.GT.AND P5, PT, R3.reuse, RZ, P0 ;  /* 0x000000ff0300720c */ /* 0x040fe400007a4270 */
[----:B------:R-:W-:Y:S01]  /*3f80*/  ISETP.GT.AND P0, PT, R3, 0x8, P0 ;  /* 0x000000080300780c */ /* 0x000fe20000704270 */
[----:B0-----:R-:W-:Y:S02]  /*3f90*/  @P4 IMAD.MOV.U32 R4, RZ, RZ, R6 ;  /* 0x000000ffff044224 */ /* 0x001fe400078e0006 */
[----:B------:R-:W-:-:S05]  /*3fa0*/  @P4 IMAD.MOV.U32 R5, RZ, RZ, R7 ;  /* 0x000000ffff054224 */ /* 0x000fca00078e0007 */
[----:B------:R0:W-:Y:S01]  /*3fb0*/  @P4 STG.E.U16 desc[UR36][R4.64+0x62], R49 ;  /* 0x0000623104004986 */ /* 0x0001e2000c101524 */
[C---:B------:R-:W-:Y:S02]  /*3fc0*/  ISETP.GT.AND P4, PT, R3.reuse, RZ, P1 ;  /* 0x000000ff0300720c */ /* 0x040fe40000f84270 */
[----:B------:R-:W-:Y:S01]  /*3fd0*/  ISETP.GT.AND P1, PT, R3, 0x8, P1 ;  /* 0x000000080300780c */ /* 0x000fe20000f24270 */
[----:B0-----:R-:W-:Y:S02]  /*3fe0*/  @P3 IMAD.MOV.U32 R4, RZ, RZ, R8 ;  /* 0x000000ffff043224 */ /* 0x001fe400078e0008 */
[----:B------:R-:W-:-:S05]  /*3ff0*/  @P3 IMAD.MOV.U32 R5, RZ, RZ, R9 ;  /* 0x000000ffff053224 */ /* 0x000fca00078e0009 */
[----:B------:R0:W-:Y:S02]  /*4000*/  @P3 STG.E.U16 desc[UR36][R4.64+0x60], R50 ;  /* 0x0000603204003986 */ /* 0x0001e4000c101524 */
[----:B0-----:R-:W-:Y:S02]  /*4010*/  @P2 IMAD.MOV.U32 R4, RZ, RZ, R8 ;  /* 0x000000ffff042224 */ /* 0x001fe400078e0008 */
[----:B------:R-:W-:-:S05]  /*4020*/  @P2 IMAD.MOV.U32 R5, RZ, RZ, R9 ;  /* 0x000000ffff052224 */ /* 0x000fca00078e0009 */
[----:B------:R0:W-:Y:S02]  /*4030*/  @P2 STG.E.U16 desc[UR36][R4.64+0x62], R51 ;  /* 0x0000623304002986 */ /* 0x0001e4000c101524 */
[----:B0-----:R-:W-:Y:S02]  /*4040*/  @P4 IMAD.MOV.U32 R4, RZ, RZ, R6 ;  /* 0x000000ffff044224 */ /* 0x001fe400078e0006 */
[----:B------:R-:W-:-:S05]  /*4050*/  @P4 IMAD.MOV.U32 R5, RZ, RZ, R7 ;  /* 0x000000ffff054224 */ /* 0x000fca00078e0007 */
[----:B------:R0:W-:Y:S04]  /*4060*/  @P4 STG.E.U16 desc[UR36][R4.64+0x70], R52 ;  /* 0x0000703404004986 */ /* 0x0001e8000c101524 */
[----:B------:R4:W-:Y:S01]  /*4070*/  @P5 STG.E.U16 desc[UR36][R6.64+0x72], R53 ;  /* 0x0000723506005986 */ /* 0x0009e2000c101524 */
[----:B0-----:R-:W-:Y:S02]  /*4080*/  @P1 IMAD.MOV.U32 R4, RZ, RZ, R8 ;  /* 0x000000ffff041224 */ /* 0x001fe400078e0008 */
[----:B------:R-:W-:-:S05]  /*4090*/  @P1 IMAD.MOV.U32 R5, RZ, RZ, R9 ;  /* 0x000000ffff051224 */ /* 0x000fca00078e0009 */
[----:B------:R4:W-:Y:S04]  /*40a0*/  @P1 STG.E.U16 desc[UR36][R4.64+0x70], R54 ;  /* 0x0000703604001986 */ /* 0x0009e8000c101524 */
[----:B------:R4:W-:Y:S02]  /*40b0*/  @P0 STG.E.U16 desc[UR36][R8.64+0x72], R55 ;  /* 0x0000723708000986 */ /* 0x0009e4000c101524 */
.L_x_94:
[----:B------:R-:W-:Y:S05]  /*40c0*/  BSYNC B0 ;  /* 0x0000000000007941 */ /* 0x000fea0003800000 */
.L_x_32:
[----:B------:R-:W-:Y:S01]  /*40d0*/  ULDC UR4, c[0x0][0xc] ;  /* 0x0000030000047ab9 */ /* 0x000fe20000000800 */
[----:B------:R-:W-:Y:S01]  /*40e0*/  ULDC UR5, c[0x0][0x10] ;  /* 0x0000040000057ab9 */ /* 0x000fe20000000800 */
[----:B------:R-:W0:Y:S01]  /*40f0*/  LDC R3, c[0x0][0x14] ;  /* 0x00000500ff037b82 */ /* 0x000e220000000800 */
[----:B------:R-:W-:Y:S01]  /*4100*/  UIMAD.WIDE.U32 UR4, UR4, UR5, URZ ;  /* 0x00000005040472a5 */ /* 0x000fe2000f8e003f */
[----:B------:R-:W-:Y:S02]  /*4110*/  IMAD.MOV.U32 R61, RZ, RZ, -0x1 ;  /* 0xffffffffff3d7424 */ /* 0x000fe400078e00ff */
[----:B------:R-:W-:-:S03]  /*4120*/  IMAD.MOV.U32 R59, RZ, RZ, -0x1 ;  /* 0xffffffffff3b7424 */ /* 0x000fc600078e00ff */
[----:B0-----:R-:W-:-:S04]  /*4130*/  IMAD.WIDE.U32 R16, R3, UR4, R16 ;  /* 0x0000000403107c25 */ /* 0x001fc8000f8e0010 */
[----:B------:R-:W-:Y:S01]  /*4140*/  IMAD R3, R3, UR5, RZ ;  /* 0x0000000503037c24 */ /* 0x000fe2000f8e02ff */
[----:B------:R-:W-:Y:S02]  /*4150*/  ULDC.64 UR4, c[0x0][0x650] ;  /* 0x0001940000047ab9 */ /* 0x000fe40000000a00 */
[----:B------:R-:W-:Y:S01]  /*4160*/  ISETP.GE.U32.AND P0, PT, R16, UR4, PT ;  /* 0x0000000410007c0c */ /* 0x000fe2000bf06070 */
[--C-:B------:R-:W-:Y:S01]  /*4170*/  IMAD.IADD R17, R17, 0x1, R3.reuse ;  /* 0x0000000111117824 */ /* 0x100fe200078e0203 */
[----:B------:R-:W-:-:S04]  /*4180*/  PRMT R3, RZ, 0x7610, R3 ;  /* 0x00007610ff037816 */ /* 0x000fc80000000003 */
[----:B------:R-:W-:-:S13]  /*4190*/  ISETP.GE.U32.AND.EX P0, PT, R17, UR5, PT, P0 ;  /* 0x0000000511007c0c */ /* 0x000fda000bf06100 */
[----:B------:R-:W-:Y:S05]  /*41a0*/  @P0 BRA `(.L_x_95) ;  /* 0x0000000400640947 */ /* 0x000fea0003800000 */
[----:B---3--:R-:W0:Y:S01]  /*41b0*/  S2R R12, SR_CTAID.X ;  /* 0x00000000000c7919 */ /* 0x008e220000002500 */
[----:B-12---:R-:W1:Y:S01]  /*41c0*/  LDC.64 R10, c[0x0][0x628] ;  /* 0x00018a00ff0a7b82 */ /* 0x006e620000000a00 */
[----:B------:R-:W-:Y:S01]  /*41d0*/  ULDC UR4, c[0x0][0x150] ;  /* 0x0000540000047ab9 */ /* 0x000fe20000000800 */
[----:B----4-:R-:W-:Y:S01]  /*41e0*/  IMAD.MOV.U32 R8, RZ, RZ, R16 ;  /* 0x000000ffff087224 */ /* 0x010fe200078e0010 */
[----:B-----5:R-:W2:Y:S01]  /*41f0*/  S2R R24, SR_CTAID.Y ;  /* 0x0000000000187919 */ /* 0x020ea20000002600 */
[----:B------:R-:W-:-:S04]  /*4200*/  IMAD.MOV.U32 R9, RZ, RZ, R17 ;  /* 0x000000ffff097224 */ /* 0x000fc800078e0011 */
[----:B------:R-:W3:Y:S08]  /*4210*/  LDC R21, c[0x0][0x144] ;  /* 0x00005100ff157b82 */ /* 0x000ef00000000800 */
[----:B------:R-:W4:Y:S08]  /*4220*/  LDC R0, c[0x0][0x630] ;  /* 0x00018c00ff007b82 */ /* 0x000f300000000800 */
[----:B------:R-:W2:Y:S01]  /*4230*/  LDC.64 R14, c[0x0][0x620] ;  /* 0x00018800ff0e7b82 */ /* 0x000ea20000000a00 */
[----:B-1----:R-:W-:-:S04]  /*4240*/  ISETP.NE.U32.AND P0, PT, R10, RZ, PT ;  /* 0x000000ff0a00720c */ /* 0x002fc80003f05070 */
[----:B------:R-:W-:Y:S02]  /*4250*/  ISETP.NE.AND.EX P0, PT, R11, RZ, PT, P0 ;  /* 0x000000ff0b00720c */ /* 0x000fe40003f05300 */
[----:B0-----:R-:W-:-:S05]  /*4260*/  I2FP.F32.U32 R3, R12 ;  /* 0x0000000c00037245 */ /* 0x001fca0000201000 */
[----:B------:R-:W-:-:S04]  /*4270*/  FMUL R3, R3, UR4 ;  /* 0x0000000403037c20 */ /* 0x000fc80008400000 */
[----:B------:R0:W1:Y:S02]  /*4280*/  F2I.U32.TRUNC.NTZ R20, R3 ;  /* 0x0000000300147305 */ /* 0x000064000020f000 */
[----:B---34-:R-:W-:Y:S05]  /*4290*/  @!P0 BRA `(.L_x_96) ;  /* 0x0000000000288947 */ /* 0x018fea0003800000 */
[----:B0-----:R-:W0:Y:S02]  /*42a0*/  LDC R3, c[0x0][0x634] ;  /* 0x00018d00ff037b82 */ /* 0x001e240000000800 */
        /* <DEDUP_REMOVED lines=9> */
.L_x_96:
[----:B------:R-:W3:Y:S01]  /*4340*/  LDC.64 R28, c[0x0][0x640] ;  /* 0x00019000ff1c7b82 */ /* 0x000ee20000000a00 */
[-CC-:B------:R-:W-:Y:S01]  /*4350*/  SHF.R.U64 R59, R8, R0.reuse, R9.reuse ;  /* 0x00000000083b7219 */ /* 0x180fe20000001209 */
[----:B-1----:R-:W-:Y:S01]  /*4360*/  IMAD.MOV R20, RZ, RZ, -R20 ;  /* 0x000000ffff147224 */ /* 0x002fe200078e0a14 */
[----:B------:R-:W-:Y:S01]  /*4370*/  SHF.R.U32.HI R0, RZ, R0, R9 ;  /* 0x00000000ff007219 */ /* 0x000fe20000011609 */
[----:B------:R-:W-:Y:S01]  /*4380*/  ULDC UR4, c[0x0][0x154] ;  /* 0x0000550000047ab9 */ /* 0x000fe20000000800 */
[----:B0-----:R-:W-:Y:S01]  /*4390*/  IADD3 R3, P0, RZ, -R59, RZ ;  /* 0x8000003bff037210 */ /* 0x001fe20007f1e0ff */
[----:B------:R-:W-:Y:S02]  /*43a0*/  IMAD R21, R21, R20, R12 ;  /* 0x0000001415157224 */ /* 0x000fe400078e020c */
[----:B------:R-:W0:Y:S01]  /*43b0*/  LDC R6, c[0x0][0x618] ;  /* 0x00018600ff067b82 */ /* 0x000e220000000800 */
[----:B------:R-:W-:Y:S02]  /*43c0*/  IMAD.MOV.U32 R7, RZ, RZ, 0x1 ;  /* 0x00000001ff077424 */ /* 0x000fe400078e00ff */
[----:B------:R-:W-:-:S04]  /*43d0*/  IMAD.X R5, RZ, RZ, ~R0, P0 ;  /* 0x000000ffff057224 */ /* 0x000fc800000e0e00 */
[-C--:B--2---:R-:W-:Y:S01]  /*43e0*/  IMAD R0, R5, R14.reuse, RZ ;  /* 0x0000000e05007224 */ /* 0x084fe200078e02ff */
[----:B------:R-:W1:Y:S01]  /*43f0*/  LDC R8, c[0x0][0x608] ;  /* 0x00018200ff087b82 */ /* 0x000e620000000800 */
[----:B------:R-:W-:-:S04]  /*4400*/  IMAD.WIDE.U32 R4, R3, R14, R16 ;  /* 0x0000000e03047225 */ /* 0x000fc800078e0010 */
[----:B------:R-:W-:Y:S01]  /*4410*/  IMAD R3, R3, R15, R0 ;  /* 0x0000000f03037224 */ /* 0x000fe200078e0200 */
[----:B------:R-:W-:Y:S02]  /*4420*/  I2FP.F32.U32 R0, R24 ;  /* 0x0000001800007245 */ /* 0x000fe40000201000 */
[----:B------:R-:W2:Y:S01]  /*4430*/  LDC R26, c[0x0][0x658] ;  /* 0x00019600ff1a7b82 */ /* 0x000ea20000000800 */
[----:B------:R-:W-:Y:S01]  /*4440*/  IMAD.IADD R3, R5, 0x1, R3 ;  /* 0x0000000105037824 */ /* 0x000fe200078e0203 */
[----:B---3--:R-:W-:Y:S01]  /*4450*/  ISETP.NE.U32.AND P0, PT, R28, RZ, PT ;  /* 0x000000ff1c00720c */ /* 0x008fe20003f05070 */
[----:B------:R-:W-:Y:S01]  /*4460*/  FMUL R0, R0, UR4 ;  /* 0x0000000400007c20 */ /* 0x000fe20008400000 */
[----:B------:R-:W-:Y:S02]  /*4470*/  IMAD.MOV.U32 R5, RZ, RZ, -0x1 ;  /* 0xffffffffff057424 */ /* 0x000fe400078e00ff */
[----:B------:R-:W-:Y:S01]  /*4480*/  ISETP.NE.AND.EX P0, PT, R29, RZ, PT, P0 ;  /* 0x000000ff1d00720c */ /* 0x000fe20003f05300 */
[----:B------:R3:W4:Y:S01]  /*4490*/  F2I.U32.TRUNC.NTZ R13, R0 ;  /* 0x00000000000d7305 */ /* 0x000722000020f000 */
[----:B------:R-:W3:Y:S01]  /*44a0*/  LDC R15, c[0x0][0x148] ;  /* 0x00005200ff0f7b82 */ /* 0x000ee20000000800 */
[----:B0-----:R-:W-:-:S02]  /*44b0*/  SHF.R.U64 R12, R4, R6, R3 ;  /* 0x00000006040c7219 */ /* 0x001fc40000001203 */
[----:B------:R-:W-:-:S05]  /*44c0*/  SHF.R.U32.HI R3, RZ, R6, R3 ;  /* 0x00000006ff037219 */ /* 0x000fca0000011603 */
[----:B------:R-:W0:Y:S01]  /*44d0*/  LDC R20, c[0x0][0x600] ;  /* 0x00018000ff147b82 */ /* 0x000e220000000800 */
[-CC-:B-1----:R-:W-:Y:S02]  /*44e0*/  SHF.R.U64 R10, R12, R8.reuse, R3.reuse ;  /* 0x000000080c0a7219 */ /* 0x182fe40000001203 */
[----:B------:R-:W-:-:S05]  /*44f0*/  SHF.R.U32.HI R3, RZ, R8, R3 ;  /* 0x00000008ff037219 */ /* 0x000fca0000011603 */
[----:B------:R-:W1:Y:S01]  /*4500*/  LDC R27, c[0x0][0x648] ;  /* 0x00019200ff1b7b82 */ /* 0x000e620000000800 */
[-C--:B--2---:R-:W-:Y:S02]  /*4510*/  SHF.L.U32 R4, R5, R26.reuse, RZ ;  /* 0x0000001a05047219 */ /* 0x084fe400000006ff */
[-CC-:B------:R-:W-:Y:S02]  /*4520*/  SHF.R.U64 R14, R10, R26.reuse, R3.reuse ;  /* 0x0000001a0a0e7219 */ /* 0x180fe40000001203 */
[----:B------:R-:W-:Y:S02]  /*4530*/  SHF.R.U32.HI R5, RZ, R26, R3 ;  /* 0x0000001aff057219 */ /* 0x000fe40000011603 */
[----:B------:R-:W-:Y:S01]  /*4540*/  LOP3.LUT R25, RZ, R4, RZ, 0x33, !PT ;  /* 0x00000004ff197212 */ /* 0x000fe200078e33ff */
[----:B------:R-:W2:Y:S01]  /*4550*/  LDC R30, c[0x0][0x638] ;  /* 0x00018e00ff1e7b82 */ /* 0x000ea20000000800 */
[----:B------:R-:W-:Y:S01]  /*4560*/  SHF.L.U32 R26, R7, R26, RZ ;  /* 0x0000001a071a7219 */ /* 0x000fe200000006ff */
[----:B------:R-:W-:-:S06]  /*4570*/  IMAD.MOV.U32 R4, RZ, RZ, R14 ;  /* 0x000000ffff047224 */ /* 0x000fcc00078e000e */
[----:B------:R-:W0:Y:S01]  /*4580*/  LDC R31, c[0x0][0x610] ;  /* 0x00018400ff1f7b82 */ /* 0x000e220000000800 */
[----:B----4-:R-:W-:Y:S05]  /*4590*/  @!P0 BRA `(.L_x_97) ;  /* 0x0000000000288947 */ /* 0x010fea0003800000 */
        /* <DEDUP_REMOVED lines=10> */
.L_x_97:
[----:B------:R-:W-:Y:S01]  /*4640*/  ISETP.NE.AND P0, PT, R2, 0x1, PT ;  /* 0x000000010200780c */ /* 0x000fe20003f05270 */
[----:B0-----:R-:W-:Y:S01]  /*4650*/  VIADD R7, R20, 0xffffffff ;  /* 0xffffffff14077836 */ /* 0x001fe20000000000 */
[----:B-1-3--:R-:W-:Y:S01]  /*4660*/  SHF.R.U64 R0, R4, R27, R5 ;  /* 0x0000001b04007219 */ /* 0x00afe20000001205 */
[----:B------:R-:W-:Y:S01]  /*4670*/  IMAD.MOV R13, RZ, RZ, -R13 ;  /* 0x000000ffff0d7224 */ /* 0x000fe200078e0a0d */
[----:B------:R-:W-:Y:S01]  /*4680*/  LOP3.LUT R5, R10, R25, RZ, 0xc0, !PT ;  /* 0x000000190a057212 */ /* 0x000fe200078ec0ff */
[----:B------:R-:W-:Y:S01]  /*4690*/  IMAD.MOV.U32 R4, RZ, RZ, 0x1 ;  /* 0x00000001ff047424 */ /* 0x000fe200078e00ff */
[----:B------:R-:W-:Y:S01]  /*46a0*/  LOP3.LUT R12, R12, R7, RZ, 0xc0, !PT ;  /* 0x000000070c0c7212 */ /* 0x000fe200078ec0ff */
[----:B------:R-:W-:Y:S02]  /*46b0*/  IMAD.MOV R3, RZ, RZ, -R0 ;  /* 0x000000ffff037224 */ /* 0x000fe400078e0a00 */
[----:B------:R-:W-:Y:S02]  /*46c0*/  IMAD R0, R26, R0, R5 ;  /* 0x000000001a007224 */ /* 0x000fe400078e0205 */
[----:B--2---:R-:W-:-:S02]  /*46d0*/  IMAD R3, R3, R30, R14 ;  /* 0x0000001e03037224 */ /* 0x004fc400078e020e */
[----:B------:R-:W-:Y:S02]  /*46e0*/  @P0 IMAD R21, R15, R13, R24 ;  /* 0x0000000d0f150224 */ /* 0x000fe400078e0218 */
[----:B------:R-:W-:Y:S01]  /*46f0*/  IMAD R5, R3, R20, R12 ;  /* 0x0000001403057224 */ /* 0x000fe200078e020c */
[----:B------:R-:W-:Y:S01]  /*4700*/  PRMT R3, R4, 0x7610, R3 ;  /* 0x0000761004037816 */ /* 0x000fe20000000003 */
[----:B------:R-:W-:-:S05]  /*4710*/  IMAD R0, R0, R31, R21 ;  /* 0x0000001f00007224 */ /* 0x000fca00078e0215 */
[----:B------:R-:W-:Y:S02]  /*4720*/  SEL R61, R5, R0, !P0 ;  /* 0x00000000053d7207 */ /* 0x000fe40004000000 */
[----:B------:R-:W-:-:S07]  /*4730*/  SEL R0, R0, R5, !P0 ;  /* 0x0000000500007207 */ /* 0x000fce0004000000 */
.L_x_95:
[----:B------:R-:W-:Y:S01]  /*4740*/  LOP3.LUT P0, RZ, R3, 0xff, RZ, 0xc0, !PT ;  /* 0x000000ff03ff7812 */ /* 0x000fe2000780c0ff */
[----:B------:R-:W-:-:S12]  /*4750*/  IMAD.MOV.U32 R60, RZ, RZ, R0 ;  /* 0x000000ffff3c7224 */ /* 0x000fd800078e0000 */
[----:B------:R-:W-:Y:S05]  /*4760*/  @P0 BRA `(.L_x_98) ;  /* 0xffffffc800a00947 */ /* 0x000fea000383ffff */
[----:B------:R-:W-:Y:S05]  /*4770*/  EXIT ;  /* 0x000000000000794d */ /* 0x000fea0003800000 */
.L_x_7:
[----:B0-----:R-:W-:Y:S01]  /*4780*/  ULDC.64 UR4, c[0x0][0x650] ;  /* 0x0001940000047ab9 */ /* 0x001fe20000000a00 */
        /* <DEDUP_REMOVED lines=25> */
.L_x_100:
[----:B------:R-:W0:Y:S01]  /*4920*/  LDC.64 R28, c[0x0][0x640] ;  /* 0x00019000ff1c7b82 */ /* 0x000e220000000a00 */
[-CC-:B------:R-:W-:Y:S01]  /*4930*/  SHF.R.U64 R22, R12, R6.reuse, R13.reuse ;  /* 0x000000060c167219 */ /* 0x180fe2000000120d */
[----:B------:R-:W-:Y:S01]  /*4940*/  IMAD.MOV.U32 R30, RZ, RZ, 0x1 ;  /* 0x00000001ff1e7424 */ /* 0x000fe200078e00ff */
[----:B------:R-:W-:Y:S02]  /*4950*/  SHF.R.U32.HI R6, RZ, R6, R13 ;  /* 0x00000006ff067219 */ /* 0x000fe4000001160d */
        /* <DEDUP_REMOVED lines=8> */
[----:B------:R-:W-:Y:S01]  /*49e0*/  IMAD.IADD R9, R9, 0x1, R11 ;  /* 0x0000000109097824 */ /* 0x000fe200078e020b */
[----:B0-----:R-:W-:-:S04]  /*49f0*/  ISETP.NE.U32.AND P0, PT, R28, RZ, PT ;  /* 0x000000ff1c00720c */ /* 0x001fc80003f05070 */
[----:B------:R-:W-:Y:S02]  /*4a00*/  ISETP.NE.AND.EX P0, PT, R29, RZ, PT, P0 ;  /* 0x000000ff1d00720c */ /* 0x000fe40003f05300 */
[----:B------:R-:W0:Y:S01]  /*4a10*/  LDC R20, c[0x0][0x600] ;  /* 0x00018000ff147b82 */ /* 0x000e220000000800 */
[-CC-:B-1----:R-:W-:Y:S01]  /*4a20*/  SHF.R.U64 R14, R8, R10.reuse, R9.reuse ;  /* 0x0000000a080e7219 */ /* 0x182fe20000001209 */
[----:B------:R-:W-:Y:S01]  /*4a30*/  IMAD.MOV.U32 R8, RZ, RZ, -0x1 ;  /* 0xffffffffff087424 */ /* 0x000fe200078e00ff */
[----:B------:R-:W-:-:S05]  /*4a40*/  SHF.R.U32.HI R9, RZ, R10, R9 ;  /* 0x0000000aff097219 */ /* 0x000fca0000011609 */
[----:B------:R-:W1:Y:S01]  /*4a50*/  LDC R24, c[0x0][0x648] ;  /* 0x00019200ff187b82 */ /* 0x000e620000000800 */
[-CC-:B--2---:R-:W-:Y:S02]  /*4a60*/  SHF.R.U64 R23, R14, R12.reuse, R9.reuse ;  /* 0x0000000c0e177219 */ /* 0x184fe40000001209 */
[----:B------:R-:W-:-:S05]  /*4a70*/  SHF.R.U32.HI R6, RZ, R12, R9 ;  /* 0x0000000cff067219 */ /* 0x000fca0000011609 */
[----:B------:R-:W2:Y:S01]  /*4a80*/  LDC R26, c[0x0][0x638] ;  /* 0x00018e00ff1a7b82 */ /* 0x000ea20000000800 */
[-C--:B---3--:R-:W-:Y:S02]  /*4a90*/  SHF.L.U32 R8, R8, R27.reuse, RZ ;  /* 0x0000001b08087219 */ /* 0x088fe400000006ff */
[-CC-:B------:R-:W-:Y:S02]  /*4aa0*/  SHF.R.U64 R25, R23, R27.reuse, R6.reuse ;  /* 0x0000001b17197219 */ /* 0x180fe40000001206 */
[----:B------:R-:W-:Y:S02]  /*4ab0*/  LOP3.LUT R32, RZ, R8, RZ, 0x33, !PT ;  /* 0x00000008ff207212 */ /* 0x000fe400078e33ff */
[----:B------:R-:W-:Y:S01]  /*4ac0*/  SHF.R.U32.HI R9, RZ, R27, R6 ;  /* 0x0000001bff097219 */ /* 0x000fe20000011606 */
[----:B------:R-:W3:Y:S01]  /*4ad0*/  LDC R31, c[0x0][0x610] ;  /* 0x00018400ff1f7b82 */ /* 0x000ee20000000800 */
[----:B------:R-:W-:Y:S01]  /*4ae0*/  IMAD.MOV.U32 R8, RZ, RZ, R25 ;  /* 0x000000ffff087224 */ /* 0x000fe200078e0019 */
[----:B------:R-:W-:Y:S06]  /*4af0*/  @!P0 BRA `(.L_x_101) ;  /* 0x0000000000288947 */ /* 0x000fec0003800000 */
        /* <DEDUP_REMOVED lines=10> */
.L_x_101:
[----:B------:R-:W-:Y:S01]  /*4ba0*/  ISETP.NE.AND P0, PT, R2, 0x1, PT ;  /* 0x000000010200780c */ /* 0x000fe20003f05270 */
[----:B------:R-:W-:Y:S01]  /*4bb0*/  IMAD.MOV.U32 R13, RZ, RZ, R22 ;  /* 0x000000ffff0d7224 */ /* 0x000fe200078e0016 */
[----:B-1----:R-:W-:Y:S01]  /*4bc0*/  SHF.R.U64 R6, R8, R24, R9 ;  /* 0x0000001808067219 */ /* 0x002fe20000001209 */
[----:B0-----:R-:W-:Y:S01]  /*4bd0*/  VIADD R9, R20, 0xffffffff ;  /* 0xffffffff14097836 */ /* 0x001fe20000000000 */
[----:B------:R-:W-:Y:S02]  /*4be0*/  SHF.L.U32 R30, R30, R27, RZ ;  /* 0x0000001b1e1e7219 */ /* 0x000fe400000006ff */
[----:B------:R-:W-:Y:S01]  /*4bf0*/  LOP3.LUT R5, R23, R32, RZ, 0xc0, !PT ;  /* 0x0000002017057212 */ /* 0x000fe200078ec0ff */
[----:B------:R-:W-:-:S04]  /*4c00*/  IMAD.MOV R8, RZ, RZ, -R6 ;  /* 0x000000ffff087224 */ /* 0x000fc800078e0a06 */
[----:B------:R-:W-:Y:S01]  /*4c10*/  IMAD R6, R30, R6, R5 ;  /* 0x000000061e067224 */ /* 0x000fe200078e0205 */
[----:B------:R-:W-:Y:S01]  /*4c20*/  LOP3.LUT R5, R14, R9, RZ, 0xc0, !PT ;  /* 0x000000090e057212 */ /* 0x000fe200078ec0ff */
[----:B------:R-:W-:Y:S02]  /*4c30*/  @P0 IMAD R3, R7, R21, R4 ;  /* 0x0000001507030224 */ /* 0x000fe400078e0204 */
[----:B--2---:R-:W-:Y:S02]  /*4c40*/  IMAD R4, R8, R26, R25 ;  /* 0x0000001a08047224 */ /* 0x004fe400078e0219 */
[----:B---3--:R-:W-:Y:S02]  /*4c50*/  IMAD R3, R6, R31, R3 ;  /* 0x0000001f06037224 */ /* 0x008fe400078e0203 */
[----:B------:R-:W-:Y:S02]  /*4c60*/  IMAD R4, R4, R20, R5 ;  /* 0x0000001404047224 */ /* 0x000fe400078e0205 */
[----:B------:R-:W-:-:S03]  /*4c70*/  IMAD.MOV.U32 R6, RZ, RZ, 0x1 ;  /* 0x00000001ff067424 */ /* 0x000fc600078e00ff */
[----:B------:R-:W-:Y:S02]  /*4c80*/  SEL R20, R4, R3, !P0 ;  /* 0x0000000304147207 */ /* 0x000fe40004000000 */
[----:B------:R-:W-:-:S07]  /*4c90*/  SEL R12, R3, R4, !P0 ;  /* 0x00000004030c7207 */ /* 0x000fce0004000000 */
.L_x_99:
[----:B------:R-:W-:-:S08]  /*4ca0*/  NOP ;  /* 0x0000000000007918 */ /* 0x000fd00000000000 */
[----:B------:R-:W0:-:S00]  /*4cb0*/  USETMAXREG.DEALLOC.CTAPOOL 0x28 ;  /* 0x00000028000079c8 */ /* 0x000e0000080e0500 */
[----:B0-----:R-:W-:-:S13]  /*4cc0*/  ISETP.NE.AND P0, PT, R0, RZ, PT ;  /* 0x000000ff0000720c */ /* 0x001fda0003f05270 */
[----:B------:R-:W-:Y:S05]  /*4cd0*/  @P0 EXIT ;  /* 0x000000000000094d */ /* 0x000fea0003800000 */
[----:B------:R-:W-:Y:S01]  /*4ce0*/  LOP3.LUT P0, RZ, R6, 0xff, RZ, 0xc0, !PT ;  /* 0x000000ff06ff7812 */ /* 0x000fe2000780c0ff */
[----:B------:R-:W-:Y:S02]  /*4cf0*/  IMAD.MOV.U32 R10, RZ, RZ, 0x1 ;  /* 0x00000001ff0a7424 */ /* 0x000fe400078e00ff */
[----:B------:R-:W-:-:S10]  /*4d00*/  IMAD.MOV.U32 R9, RZ, RZ, RZ ;  /* 0x000000ffff097224 */ /* 0x000fd400078e00ff */
[----:B------:R-:W-:Y:S05]  /*4d10*/  @!P0 BRA `(.L_x_102) ;  /* 0x0000000c00848947 */ /* 0x000fea0003800000 */
[----:B------:R-:W0:Y:S01]  /*4d20*/  LDC R0, c[0x0][0x28c] ;  /* 0x0000a300ff007b82 */ /* 0x000e220000000800 */
[----:B------:R-:W-:Y:S01]  /*4d30*/  ULDC UR5, c[0x0][0x658] ;  /* 0x0001960000057ab9 */ /* 0x000fe20000000800 */
[----:B------:R-:W-:Y:S01]  /*4d40*/  UMOV UR11, 0xffffffff ;  /* 0xffffffff000b7882 */ /* 0x000fe20000000000 */
[----:B------:R-:W-:Y:S01]  /*4d50*/  UMOV UR15, 0x1 ;  /* 0x00000001000f7882 */ /* 0x000fe20000000000 */
[----:B------:R-:W-:Y:S01]  /*4d60*/  USHF.L.U32 UR11, UR11, UR5, URZ ;  /* 0x000000050b0b7299 */ /* 0x000fe2000800063f */
[----:B------:R-:W-:Y:S01]  /*4d70*/  BSSY B0, `(.L_x_102) ;  /* 0x00000db000007945 */ /* 0x000fe20003800000 */
[----:B------:R-:W-:Y:S01]  /*4d80*/  ULDC UR9, c[0x0][0xc] ;  /* 0x0000030000097ab9 */ /* 0x000fe20000000800 */
[----:B------:R-:W-:Y:S01]  /*4d90*/  ULDC UR14, c[0x0][0x10] ;  /* 0x00000400000e7ab9 */ /* 0x000fe20000000800 */
[----:B------:R-:W1:Y:S01]  /*4da0*/  S2UR UR8, SR_CgaCtaId ;  /* 0x00000000000879c3 */ /* 0x000e620000008800 */
[----:B------:R-:W-:Y:S01]  /*4db0*/  ULOP3.LUT UR13, URZ, UR11, URZ, 0x33, !UPT ;  /* 0x0000000b3f0d7292 */ /* 0x000fe2000f8e333f */
[----:B------:R-:W-:Y:S01]  /*4dc0*/  LOP3.LUT R11, R19, 0x2, RZ, 0xfc, !PT ;  /* 0x00000002130b7812 */ /* 0x000fe200078efcff */
[----:B------:R-:W-:Y:S01]  /*4dd0*/  IMAD.MOV.U32 R10, RZ, RZ, 0x1 ;  /* 0x00000001ff0a7424 */ /* 0x000fe200078e00ff */
[----:B------:R-:W-:Y:S01]  /*4de0*/  ULDC UR4, c[0x0][0x600] ;  /* 0x0001800000047ab9 */ /* 0x000fe20000000800 */
[----:B------:R-:W-:Y:S01]  /*4df0*/  IMAD.MOV.U32 R9, RZ, RZ, RZ ;  /* 0x000000ffff097224 */ /* 0x000fe200078e00ff */
[----:B------:R-:W-:Y:S01]  /*4e00*/  UMOV UR18, 0x5 ;  /* 0x0000000500127882 */ /* 0x000fe20000000000 */
[----:B------:R-:W-:-:S02]  /*4e10*/  UIADD3 UR4, UR4, -0x1, URZ ;  /* 0xffffffff04047890 */ /* 0x000fc4000fffe03f */
[----:B------:R-:W-:Y:S01]  /*4e20*/  USHF.L.U32 UR5, UR15, UR5, URZ ;  /* 0x000000050f057299 */ /* 0x000fe2000800063f */
[----:B------:R-:W-:Y:S01]  /*4e30*/  ULDC.64 UR28, c[0x0][0x198] ;  /* 0x00006600001c7ab9 */ /* 0x000fe20000000a00 */
[----:B0-----:R-:W-:-:S05]  /*4e40*/  VIADD R0, R0, 0x1f ;  /* 0x0000001f00007836 */ /* 0x001fca0000000000 */
[----:B------:R-:W-:Y:S01]  /*4e50*/  SHF.R.S32.HI R3, RZ, 0x1f, R0 ;  /* 0x0000001fff037819 */ /* 0x000fe20000011400 */
[----:B-1----:R-:W-:-:S03]  /*4e60*/  ULOP3.LUT UR10, UR8, 0x1, URZ, 0xc0, !UPT ;  /* 0x00000001080a7892 */ /* 0x002fc6000f8ec03f */
[----:B------:R-:W-:Y:S01]  /*4e70*/  LEA.HI R3, R3, R0, RZ, 0x5 ;  /* 0x0000000003037211 */ /* 0x000fe200078f28ff */
[----:B------:R-:W-:Y:S01]  /*4e80*/  USHF.R.U32.HI UR25, URZ, 0x1, UR8 ;  /* 0x000000013f197899 */ /* 0x000fe20008011608 */
[----:B------:R-:W-:Y:S01]  /*4e90*/  IMAD.MOV.U32 R0, RZ, RZ, 0x1 ;  /* 0x00000001ff007424 */ /* 0x000fe200078e00ff */
[----:B------:R-:W-:Y:S01]  /*4ea0*/  USHF.L.U32 UR6, UR8, 0x5, URZ ;  /* 0x0000000508067899 */ /* 0x000fe2000800063f */
[--C-:B------:R-:W-:Y:S01]  /*4eb0*/  SHF.R.S32.HI R8, RZ, 0x5, R3.reuse ;  /* 0x00000005ff087819 */ /* 0x100fe20000011403 */
[----:B------:R-:W-:Y:S02]  /*4ec0*/  USHF.L.U32 UR7, UR8, 0xa, URZ ;  /* 0x0000000a08077899 */ /* 0x000fe4000800063f */
[----:B------:R-:W-:Y:S01]  /*4ed0*/  ULOP3.LUT UR8, UR8, 0xfffffffe, URZ, 0xc0, !UPT ;  /* 0xfffffffe08087892 */ /* 0x000fe2000f8ec03f */
[----:B------:R-:W-:Y:S01]  /*4ee0*/  PRMT R3, R0, 0x7610, R3 ;  /* 0x0000761000037816 */ /* 0x000fe20000000003 */
[----:B------:R-:W-:Y:S01]  /*4ef0*/  UISETP.GT.U32.AND UP0, UPT, UR10, 0xffff, UPT ;  /* 0x0000ffff0a00788c */ /* 0x000fe2000bf04070 */
[----:B------:R-:W-:Y:S01]  /*4f00*/  VIADD R0, R8, 0x1 ;  /* 0x0000000108007836 */ /* 0x000fe20000000000 */
[----:B------:R-:W-:-:S02]  /*4f10*/  USHF.L.U32 UR11, UR15, UR8, URZ ;  /* 0x000000080f0b7299 */ /* 0x000fc4000800063f */
[----:B------:R-:W-:Y:S02]  /*4f20*/  ULOP3.LUT UR12, UR8, 0x1, URZ, 0xfc, !UPT ;  /* 0x00000001080c7892 */ /* 0x000fe4000f8efc3f */
[----:B------:R-:W-:Y:S02]  /*4f30*/  UIMAD.WIDE.U32 UR8, UR9, UR14, URZ ;  /* 0x0000000e090872a5 */ /* 0x000fe4000f8e003f */
[----:B------:R-:W-:Y:S01]  /*4f40*/  USEL UR10, UR10, 0xffff, !UP0 ;  /* 0x0000ffff0a0a7887 */ /* 0x000fe2000c000000 */
[----:B------:R-:W-:Y:S01]  /*4f50*/  ULDC UR14, c[0x0][0x14] ;  /* 0x00000500000e7ab9 */ /* 0x000fe20000000800 */
[----:B------:R-:W-:Y:S02]  /*4f60*/  USHF.L.U32 UR12, UR15, UR12, URZ ;  /* 0x0000000c0f0c7299 */ /* 0x000fe4000800063f */
[----:B------:R-:W-:Y:S02]  /*4f70*/  UIMAD.WIDE.U32 UR26, UR8, UR14, URZ ;  /* 0x0000000e081a72a5 */ /* 0x000fe4000f8e003f */
[----:B------:R-:W-:-:S02]  /*4f80*/  UIMAD UR21, UR9, UR14, URZ ;  /* 0x0000000e091572a4 */ /* 0x000fc4000f8e023f */
[----:B------:R-:W-:Y:S02]  /*4f90*/  ULOP3.LUT UR10, UR10, 0xffff, URZ, 0xc0, !UPT ;  /* 0x0000ffff0a0a7892 */ /* 0x000fe4000f8ec03f */
[----:B------:R-:W-:Y:S02]  /*4fa0*/  ULOP3.LUT UR6, UR6, 0x20, URZ, 0xc0, !UPT ;  /* 0x0000002006067892 */ /* 0x000fe4000f8ec03f */
[----:B------:R-:W-:Y:S02]  /*4fb0*/  ULOP3.LUT UR7, UR7, 0x400, URZ, 0xc0, !UPT ;  /* 0x0000040007077892 */ /* 0x000fe4000f8ec03f */
[----:B------:R-:W-:Y:S02]  /*4fc0*/  ULOP3.LUT UR19, UR11, UR12, URZ, 0xfc, !UPT ;  /* 0x0000000c0b137292 */ /* 0x000fe4000f8efc3f */
[----:B------:R-:W-:Y:S02]  /*4fd0*/  UIADD3 UR21, UR27, UR21, URZ ;  /* 0x000000151b157290 */ /* 0x000fe4000fffe03f */
[----:B------:R-:W-:-:S12]  /*4fe0*/  USHF.L.U32 UR18, UR18, UR10, URZ ;  /* 0x0000000a12127299 */ /* 0x000fd8000800063f */
.L_x_113:
[----:B------:R-:W-:-:S03]  /*4ff0*/  UMOV UR8, 0xffffffff ;  /* 0xffffffff00087882 */ /* 0x000fc60000000000 */
[----:B------:R-:W-:Y:S05]  /*5000*/  BRA.DIV UR8, `(.L_x_103) ;  /* 0x0000000e08b07947 */ /* 0x000fea000b800000 */
[----:B------:R-:W-:-:S13]  /*5010*/  ELECT P6, URZ, PT ;  /* 0x00000000003f782f */ /* 0x000fda00038c0000 */
.L_x_124:
[----:B------:R-:W0:Y:S01]  /*5020*/  LDC R4, c[0x0][0x28c] ;  /* 0x0000a300ff047b82 */ /* 0x000e220000000800 */
[----:B------:R-:W-:Y:S01]  /*5030*/  BSSY B1, `(.L_x_104) ;  /* 0x000003c000017945 */ /* 0x000fe20003800000 */
[----:B0-----:R-:W-:-:S13]  /*5040*/  ISETP.LT.OR P6, PT, R4, 0x1, !P6 ;  /* 0x000000010400780c */ /* 0x001fda00077c1670 */
[----:B------:R-:W-:Y:S05]  /*5050*/  @P6 BRA `(.L_x_105) ;  /* 0x0000000000e46947 */ /* 0x000fea0003800000 */
[----:B------:R-:W-:Y:S01]  /*5060*/  LEA R12, R12, UR25, 0x1 ;  /* 0x000000190c0c7c11 */ /* 0x000fe2000f8e08ff */
[----:B------:R-:W-:Y:S01]  /*5070*/  IMAD.MOV.U32 R15, RZ, RZ, RZ ;  /* 0x000000ffff0f7224 */ /* 0x000fe200078e00ff */
[----:B------:R-:W-:Y:S01]  /*5080*/  LEA R20, R20, UR6, 0x6 ;  /* 0x0000000614147c11 */ /* 0x000fe2000f8e30ff */
[----:B------:R-:W-:Y:S02]  /*5090*/  IMAD.MOV.U32 R4, RZ, RZ, R0 ;  /* 0x000000ffff047224 */ /* 0x000fe400078e0000 */
[----:B------:R-:W-:Y:S02]  /*50a0*/  IMAD.MOV.U32 R5, RZ, RZ, R10 ;  /* 0x000000ffff057224 */ /* 0x000fe400078e000a */
[----:B------:R-:W-:Y:S02]  /*50b0*/  IMAD.MOV.U32 R6, RZ, RZ, R9 ;  /* 0x000000ffff067224 */ /* 0x000fe400078e0009 */
[----:B------:R-:W-:-:S07]  /*50c0*/  IMAD.SHL.U32 R14, R12, 0x40, RZ ;  /* 0x000000400c0e7824 */ /* 0x000fce00078e00ff */
.L_x_108:
[----:B------:R-:W0:Y:S01]  /*50d0*/  S2R R12, SR_CgaCtaId ;  /* 0x00000000000c7919 */ /* 0x000e220000008800 */
[----:B------:R-:W-:Y:S02]  /*50e0*/  MOV R7, 0x400 ;  /* 0x0000040000077802 */ /* 0x000fe40000000f00 */
[----:B------:R-:W-:Y:S02]  /*50f0*/  LOP3.LUT P1, RZ, R18, 0x7f, RZ, 0xc0, !PT ;  /* 0x0000007f12ff7812 */ /* 0x000fe4000782c0ff */
[----:B0-----:R-:W-:Y:S02]  /*5100*/  LEA R24, R12, R7, 0x18 ;  /* 0x000000070c187211 */ /* 0x001fe400078ec0ff */
[----:B------:R-:W-:-:S09]  /*5110*/  SHF.L.U32 R7, R5, 0x1f, RZ ;  /* 0x0000001f05077819 */ /* 0x000fd200000006ff */
[----:B------:R-:W0:Y:S01]  /*5120*/  @!P1 LDC R12, c[0x0][0x500] ;  /* 0x00014000ff0c9b82 */ /* 0x000e220000000800 */
[----:B------:R-:W-:-:S04]  /*5130*/  IMAD R22, R6, 0x8, R24 ;  /* 0x0000000806167824 */ /* 0x000fc800078e0218 */
[----:B------:R-:W1:Y:S02]  /*5140*/  SYNCS.PHASECHK.TRANS64.TRYWAIT P0, [R22+URZ+0x20], R7 ;  /* 0x00002007160075a7 */ /* 0x000e64000800017f */
[----:B-1----:R-:W-:Y:S05]  /*5150*/  @!P0 BRA `(.L_x_106) ;  /* 0x0000000c007c8947 */ /* 0x002fea0003800000 */
.L_x_125:
[----:B-1----:R-:W-:Y:S01]  /*5160*/  PRMT R7, R11, 0x9910, RZ ;  /* 0x000099100b077816 */ /* 0x002fe200000000ff */
[----:B0-----:R0:W-:Y:S03]  /*5170*/  @!P1 SYNCS.ARRIVE.TRANS64 RZ, [R22+URZ], R12 ;  /* 0x0000000c16ff99a7 */ /* 0x0011e6000800003f */
[----:B------:R-:W-:-:S13]  /*5180*/  ISETP.NE.AND P0, PT, R7, 0x2, PT ;  /* 0x000000020700780c */ /* 0x000fda0003f05270 */
[----:B0-----:R-:W-:Y:S05]  /*5190*/  @P0 BRA `(.L_x_107) ;  /* 0x0000000000040947 */ /* 0x001fea0003800000 */
[----:B------:R-:W-:Y:S01]  /*51a0*/  BPT.TRAP 0x1 ;  /* 0x000000040000795c */ /* 0x000fe20000300000 */
.L_x_107:
[----:B------:R-:W-:Y:S01]  /*51b0*/  LEA R7, R6, UR25, 0x1 ;  /* 0x0000001906077c11 */ /* 0x000fe2000f8e08ff */
[----:B------:R-:W-:Y:S01]  /*51c0*/  VIADD R4, R4, 0xffffffff ;  /* 0xffffffff04047836 */ /* 0x000fe20000000000 */
[----:B------:R-:W-:Y:S01]  /*51d0*/  R2UR UR23, R14 ;  /* 0x000000000e1772ca */ /* 0x000fe200000e0000 */
[----:B------:R-:W-:Y:S01]  /*51e0*/  UIADD3 UR14, UP0, UR28, 0xf0, URZ ;  /* 0x000000f01c0e7890 */ /* 0x000fe2000ff1e03f */
[----:B------:R-:W-:Y:S01]  /*51f0*/  R2UR UR9, R22 ;  /* 0x00000000160972ca */ /* 0x000fe200000e0000 */
[----:B------:R-:W-:Y:S01]  /*5200*/  IMAD.SHL.U32 R7, R7, 0x800, RZ ;  /* 0x0000080007077824 */ /* 0x000fe200078e00ff */
[----:B------:R-:W-:Y:S01]  /*5210*/  R2UR UR10, R15 ;  /* 0x000000000f0a72ca */ /* 0x000fe200000e0000 */
[----:B------:R-:W-:Y:S01]  /*5220*/  UIADD3 UR32, UP1, UR28, 0x1f0, URZ ;  /* 0x000001f01c207890 */ /* 0x000fe2000ff3e03f */
[----:B------:R-:W-:Y:S01]  /*5230*/  R2UR UR12, R13 ;  /* 0x000000000d0c72ca */ /* 0x000fe200000e0000 */
[--C-:B------:R-:W-:Y:S01]  /*5240*/  IMAD R12, R7, 0x2, R24.reuse ;  /* 0x00000002070c7824 */ /* 0x100fe200078e0218 */
[----:B------:R-:W-:Y:S01]  /*5250*/  LEA R7, R6, UR7, 0xb ;  /* 0x0000000706077c11 */ /* 0x000fe2000f8e58ff */
[----:B------:R-:W-:Y:S01]  /*5260*/  UIADD3.X UR15, URZ, UR29, URZ, UP0, !UPT ;  /* 0x0000001d3f0f7290 */ /* 0x000fe200087fe43f */
[----:B------:R-:W-:Y:S01]  /*5270*/  R2UR UR24, R20 ;  /* 0x00000000141872ca */ /* 0x000fe200000e0000 */
[----:B------:R-:W-:Y:S01]  /*5280*/  UPRMT UR20, URZ, 0x5410, UR18 ;  /* 0x000054103f147896 */ /* 0x000fe20008000012 */
[----:B------:R-:W-:Y:S01]  /*5290*/  R2UR UR8, R12 ;  /* 0x000000000c0872ca */ /* 0x000fe200000e0000 */
[----:B------:R-:W-:Y:S01]  /*52a0*/  IMAD R7, R7, 0x2, R24 ;  /* 0x0000000207077824 */ /* 0x000fe200078e0218 */
[----:B------:R-:W-:Y:S01]  /*52b0*/  ISETP.GT.AND P1, PT, R4, 0x1, PT ;  /* 0x000000010400780c */ /* 0x000fe20003f24270 */
[----:B------:R-:W-:Y:S01]  /*52c0*/  VIADD R6, R6, 0x1 ;  /* 0x0000000106067836 */ /* 0x000fe20000000000 */
[----:B------:R-:W-:Y:S01]  /*52d0*/  UPRMT UR30, URZ, 0x5410, UR19 ;  /* 0x000054103f1e7896 */ /* 0x000fe20008000013 */
[----:B------:R-:W-:Y:S01]  /*52e0*/  VIADD R15, R15, 0x20 ;  /* 0x000000200f0f7836 */ /* 0x000fe20000000000 */
[----:B------:R-:W-:Y:S01]  /*52f0*/  R2UR UR11, R7 ;  /* 0x00000000070b72ca */ /* 0x000fe200000e0000 */
[----:B------:R-:W-:Y:S01]  /*5300*/  UIADD3.X UR33, URZ, UR29, URZ, UP1, !UPT ;  /* 0x0000001d3f217290 */ /* 0x000fe20008ffe43f */
[----:B------:R-:W-:Y:S01]  /*5310*/  ISETP.NE.AND P0, PT, R6, 0x4, PT ;  /* 0x000000040600780c */ /* 0x000fe20003f05270 */
[----:B------:R-:W-:Y:S01]  /*5320*/  UMOV UR16, 0x0 ;  /* 0x0000000000107882 */ /* 0x000fe20000000000 */
[----:B------:R-:W-:-:S02]  /*5330*/  UMOV UR17, 0x10000000 ;  /* 0x1000000000117882 */ /* 0x000fc40000000000 */
[----:B------:R-:W-:Y:S01]  /*5340*/  SEL R12, RZ, 0x1, P0 ;  /* 0x00000001ff0c7807 */ /* 0x000fe20000000000 */
[----:B------:R-:W-:Y:S01]  /*5350*/  UIADD3 UR8, UR8, 0x100, URZ ;  /* 0x0000010008087890 */ /* 0x000fe2000fffe03f */
[----:B------:R-:W-:Y:S02]  /*5360*/  SEL R6, R6, RZ, P0 ;  /* 0x000000ff06067207 */ /* 0x000fe40000000000 */
[----:B------:R-:W-:-:S03]  /*5370*/  LOP3.LUT R5, R5, R12, RZ, 0x3c, !PT ;  /* 0x0000000c05057212 */ /* 0x000fc600078e3cff */
[----:B------:R-:W-:-:S03]  /*5380*/  UIADD3 UR22, UR11, 0x8100, URZ ;  /* 0x000081000b167890 */ /* 0x000fc6000fffe03f */
[----:B------:R-:W-:Y:S02]  /*5390*/  UMOV UR11, UR23 ;  /* 0x00000017000b7c82 */ /* 0x000fe40008000000 */
[----:B------:R0:W-:Y:S02]  /*53a0*/  UTMALDG.3D.MULTICAST [UR8], [UR14], UR20, desc[UR16] ;  /* 0x000010080e0073b4 */ /* 0x0001e40008011814 */
[----:B0-----:R-:W-:Y:S01]  /*53b0*/  UMOV UR8, UR22 ;  /* 0x0000001600087c82 */ /* 0x001fe20008000000 */
[----:B------:R-:W-:Y:S02]  /*53c0*/  UMOV UR11, UR24 ;  /* 0x00000018000b7c82 */ /* 0x000fe40008000000 */
[----:B------:R0:W-:Y:S02]  /*53d0*/  UTMALDG.3D.MULTICAST [UR8], [UR32], UR30, desc[UR16] ;  /* 0x00001008200073b4 */ /* 0x0001e4000801181e */
[----:B0-----:R-:W-:Y:S05]  /*53e0*/  @P1 BRA `(.L_x_108) ;  /* 0xfffffffc00381947 */ /* 0x001fea000383ffff */
.L_x_105:
[----:B------:R-:W-:Y:S05]  /*53f0*/  BSYNC B1 ;  /* 0x0000000000017941 */ /* 0x000fea0003800000 */
.L_x_104:
[----:B------:R-:W-:Y:S01]  /*5400*/  LOP3.LUT P1, RZ, R3, 0xff, RZ, 0xc0, !PT ;  /* 0x000000ff03ff7812 */ /* 0x000fe2000782c0ff */
[----:B------:R-:W-:Y:S01]  /*5410*/  IMAD.IADD R9, R8, 0x1, R9 ;  /* 0x0000000108097824 */ /* 0x000fe200078e0209 */
[----:B------:R-:W-:Y:S01]  /*5420*/  IADD3 R16, P2, R16, UR26, RZ ;  /* 0x0000001a10107c10 */ /* 0x000fe2000ff5e0ff */
[----:B------:R-:W-:Y:S01]  /*5430*/  ULDC.64 UR8, c[0x0][0x650] ;  /* 0x0001940000087ab9 */ /* 0x000fe20000000a00 */
[----:B------:R-:W-:Y:S01]  /*5440*/  BSSY B1, `(.L_x_109) ;  /* 0x000006b000017945 */ /* 0x000fe20003800000 */
[----:B------:R-:W-:Y:S01]  /*5450*/  IMAD.MOV.U32 R12, RZ, RZ, -0x1 ;  /* 0xffffffffff0c7424 */ /* 0x000fe200078e00ff */
[----:B------:R-:W-:Y:S01]  /*5460*/  SHF.R.U32.HI R3, RZ, 0x2, R9 ;  /* 0x00000002ff037819 */ /* 0x000fe20000011609 */
[----:B------:R-:W-:Y:S01]  /*5470*/  IMAD.MOV.U32 R20, RZ, RZ, -0x1 ;  /* 0xffffffffff147424 */ /* 0x000fe200078e00ff */
[----:B------:R-:W-:Y:S01]  /*5480*/  ISETP.GT.U32.AND P0, PT, R9, 0x3, PT ;  /* 0x000000030900780c */ /* 0x000fe20003f04070 */
[----:B------:R-:W-:Y:S01]  /*5490*/  IMAD.MOV.U32 R13, RZ, RZ, -0x1 ;  /* 0xffffffffff0d7424 */ /* 0x000fe200078e00ff */
[----:B------:R-:W-:-:S02]  /*54a0*/  LOP3.LUT R3, R3, 0x1, RZ, 0xc0, !PT ;  /* 0x0000000103037812 */ /* 0x000fc400078ec0ff */
[----:B------:R-:W-:Y:S01]  /*54b0*/  ISETP.LT.U32.AND P0, PT, R8, 0x4, P0 ;  /* 0x000000040800780c */ /* 0x000fe20000701070 */
[----:B------:R-:W0:Y:S01]  /*54c0*/  @P1 S2R R5, SR_CgaCtaId ;  /* 0x0000000000051919 */ /* 0x000e220000008800 */
[----:B------:R-:W-:Y:S02]  /*54d0*/  @P1 MOV R4, 0x400 ;  /* 0x0000040000041802 */ /* 0x000fe40000000f00 */
[----:B------:R-:W-:Y:S02]  /*54e0*/  IADD3.X R17, R17, UR21, RZ, P2, !PT ;  /* 0x0000001511117c10 */ /* 0x000fe400097fe4ff */
[----:B------:R-:W-:Y:S02]  /*54f0*/  ISETP.GE.U32.AND P2, PT, R16, UR8, PT ;  /* 0x0000000810007c0c */ /* 0x000fe4000bf46070 */
[----:B------:R-:W-:Y:S02]  /*5500*/  LOP3.LUT R9, R9, 0x3, RZ, 0xc0, !PT ;  /* 0x0000000309097812 */ /* 0x000fe400078ec0ff */
[----:B0-----:R-:W-:-:S04]  /*5510*/  @P1 LEA R4, R5, R4, 0x18 ;  /* 0x0000000405041211 */ /* 0x001fc800078ec0ff */
[----:B------:R0:W-:Y:S01]  /*5520*/  @P1 SYNCS.ARRIVE.TRANS64.A1T0 RZ, [R4+URZ+0x58], RZ ;  /* 0x000058ff04ff19a7 */ /* 0x0001e2000810003f */
[----:B------:R-:W-:Y:S02]  /*5530*/  ISETP.NE.U32.AND P1, PT, R3, 0x1, PT ;  /* 0x000000010300780c */ /* 0x000fe40003f25070 */
[----:B------:R-:W-:Y:S02]  /*5540*/  SEL R3, RZ, 0x1, !P0 ;  /* 0x00000001ff037807 */ /* 0x000fe40004000000 */
[----:B------:R-:W-:Y:S02]  /*5550*/  ISETP.GE.U32.AND.EX P0, PT, R17, UR9, PT, P2 ;  /* 0x0000000911007c0c */ /* 0x000fe4000bf06120 */
[----:B------:R-:W-:-:S04]  /*5560*/  ISETP.GT.U32.AND P1, PT, R8, 0x3, !P1 ;  /* 0x000000030800780c */ /* 0x000fc80004f24070 */
[----:B0-----:R-:W-:-:S04]  /*5570*/  SEL R4, RZ, 0x1, !P1 ;  /* 0x00000001ff047807 */ /* 0x001fc80004800000 */
[--C-:B------:R-:W-:Y:S02]  /*5580*/  LOP3.LUT R10, R4, R10, R3.reuse, 0x96, !PT ;  /* 0x0000000a040a7212 */ /* 0x100fe400078e9603 */
[----:B------:R-:W-:Y:S02]  /*5590*/  PRMT R4, RZ, 0x7610, R4 ;  /* 0x00007610ff047816 */ /* 0x000fe40000000004 */
[----:B------:R-:W-:Y:S01]  /*55a0*/  PRMT R3, RZ, 0x7610, R3 ;  /* 0x00007610ff037816 */ /* 0x000fe20000000003 */
[----:B------:R-:W-:Y:S06]  /*55b0*/  @P0 BRA `(.L_x_110) ;  /* 0x00000004004c0947 */ /* 0x000fec0003800000 */
[----:B------:R-:W0:Y:S01]  /*55c0*/  S2R R14, SR_CTAID.X ;  /* 0x00000000000e7919 */ /* 0x000e220000002500 */
[----:B------:R-:W-:Y:S01]  /*55d0*/  ULDC.64 UR8, c[0x0][0x628] ;  /* 0x00018a0000087ab9 */ /* 0x000fe20000000a00 */
[----:B------:R-:W1:Y:S01]  /*55e0*/  LDC R15, c[0x0][0x144] ;  /* 0x00005100ff0f7b82 */ /* 0x000e620000000800 */
[----:B------:R-:W-:Y:S01]  /*55f0*/  ISETP.NE.U32.AND P0, PT, RZ, UR8, PT ;  /* 0x00000008ff007c0c */ /* 0x000fe2000bf05070 */
[----:B------:R-:W2:Y:S01]  /*5600*/  S2R R12, SR_CTAID.Y ;  /* 0x00000000000c7919 */ /* 0x000ea20000002600 */
[----:B------:R-:W-:Y:S01]  /*5610*/  ULDC UR10, c[0x0][0x150] ;  /* 0x00005400000a7ab9 */ /* 0x000fe20000000800 */
[----:B------:R-:W-:Y:S01]  /*5620*/  ULDC UR11, c[0x0][0x630] ;  /* 0x00018c00000b7ab9 */ /* 0x000fe20000000800 */
[----:B------:R-:W-:Y:S01]  /*5630*/  ISETP.NE.AND.EX P0, PT, RZ, UR9, PT, P0 ;  /* 0x00000009ff007c0c */ /* 0x000fe2000bf05300 */
[----:B------:R-:W-:Y:S01]  /*5640*/  IMAD.MOV.U32 R4, RZ, RZ, R16 ;  /* 0x000000ffff047224 */ /* 0x000fe200078e0010 */
[----:B0-----:R-:W-:-:S05]  /*5650*/  I2FP.F32.U32 R5, R14 ;  /* 0x0000000e00057245 */ /* 0x001fca0000201000 */
[----:B------:R-:W-:Y:S01]  /*5660*/  FMUL R20, R5, UR10 ;  /* 0x0000000a05147c20 */ /* 0x000fe20008400000 */
[----:B------:R-:W-:-:S05]  /*5670*/  IMAD.MOV.U32 R5, RZ, RZ, R17 ;  /* 0x000000ffff057224 */ /* 0x000fca00078e0011 */
[----:B--2---:R-:W-:Y:S05]  /*5680*/  @!P0 BRA `(.L_x_111) ;  /* 0x0000000000288947 */ /* 0x004fea0003800000 */
[----:B------:R-:W-:Y:S02]  /*5690*/  ULDC UR10, c[0x0][0x634] ;  /* 0x00018d00000a7ab9 */ /* 0x000fe40000000800 */
[----:B------:R-:W-:-:S05]  /*56a0*/  IADD3 R5, P0, R16, UR10, RZ ;  /* 0x0000000a10057c10 */ /* 0x000fca000ff1e0ff */
[----:B------:R-:W-:-:S04]  /*56b0*/  IMAD.X R13, RZ, RZ, R17, P0 ;  /* 0x000000ffff0d7224 */ /* 0x000fc800000e0611 */
[----:B------:R-:W-:-:S04]  /*56c0*/  IMAD.WIDE.U32 R6, R13, UR8, RZ ;  /* 0x000000080d067c25 */ /* 0x000fc8000f8e00ff */
[----:B------:R-:W-:-:S04]  /*56d0*/  IMAD.WIDE.U32 R6, P0, R5, UR9, R6 ;  /* 0x0000000905067c25 */ /* 0x000fc8000f800006 */
[----:B------:R-:W-:-:S04]  /*56e0*/  IMAD.WIDE.U32 R4, R5, UR8, RZ ;  /* 0x0000000805047c25 */ /* 0x000fc8000f8e00ff */
[----:B------:R-:W-:Y:S01]  /*56f0*/  IMAD.MOV.U32 R4, RZ, RZ, R7 ;  /* 0x000000ffff047224 */ /* 0x000fe200078e0007 */
[----:B------:R-:W-:Y:S01]  /*5700*/  IADD3 RZ, P1, R5, R6, RZ ;  /* 0x0000000605ff7210 */ /* 0x000fe20007f3e0ff */
[----:B------:R-:W-:-:S04]  /*5710*/  IMAD.X R5, RZ, RZ, RZ, P0 ;  /* 0x000000ffff057224 */ /* 0x000fc800000e06ff */
[----:B------:R-:W-:-:S08]  /*5720*/  IMAD.WIDE.U32.X R4, R13, UR9, R4, P1 ;  /* 0x000000090d047c25 */ /* 0x000fd000088e0404 */
.L_x_111:
[--C-:B------:R-:W-:Y:S01]  /*5730*/  SHF.R.U64 R13, R4, UR11, R5.reuse ;  /* 0x0000000b040d7c19 */ /* 0x100fe20008001205 */
[----:B------:R-:W0:Y:S01]  /*5740*/  F2I.U32.TRUNC.NTZ R20, R20 ;  /* 0x0000001400147305 */ /* 0x000e22000020f000 */
[----:B------:R-:W-:Y:S01]  /*5750*/  SHF.R.U32.HI R4, RZ, UR11, R5 ;  /* 0x0000000bff047c19 */ /* 0x000fe20008011605 */
[----:B------:R-:W-:Y:S01]  /*5760*/  ULDC.64 UR8, c[0x0][0x620] ;  /* 0x0001880000087ab9 */ /* 0x000fe20000000a00 */
[----:B------:R-:W-:Y:S01]  /*5770*/  IADD3 R7, P0, RZ, -R13, RZ ;  /* 0x8000000dff077210 */ /* 0x000fe20007f1e0ff */
[----:B------:R-:W-:Y:S01]  /*5780*/  ULDC.64 UR10, c[0x0][0x640] ;  /* 0x00019000000a7ab9 */ /* 0x000fe20000000a00 */
[----:B------:R-:W2:Y:S03]  /*5790*/  LDC R21, c[0x0][0x148] ;  /* 0x00005200ff157b82 */ /* 0x000ea60000000800 */
[----:B------:R-:W-:Y:S01]  /*57a0*/  IMAD.X R4, RZ, RZ, ~R4, P0 ;  /* 0x000000ffff047224 */ /* 0x000fe200000e0e04 */
[----:B------:R-:W-:-:S03]  /*57b0*/  ISETP.NE.U32.AND P0, PT, RZ, UR10, PT ;  /* 0x0000000aff007c0c */ /* 0x000fc6000bf05070 */
[----:B------:R-:W-:Y:S01]  /*57c0*/  IMAD R6, R4, UR8, RZ ;  /* 0x0000000804067c24 */ /* 0x000fe2000f8e02ff */
[----:B------:R-:W-:Y:S01]  /*57d0*/  ISETP.NE.AND.EX P0, PT, RZ, UR11, PT, P0 ;  /* 0x0000000bff007c0c */ /* 0x000fe2000bf05300 */
[----:B------:R-:W-:Y:S01]  /*57e0*/  IMAD.WIDE.U32 R4, R7, UR8, R16 ;  /* 0x0000000807047c25 */ /* 0x000fe2000f8e0010 */
[----:B------:R-:W-:-:S03]  /*57f0*/  ULDC UR8, c[0x0][0x618] ;  /* 0x0001860000087ab9 */ /* 0x000fc60000000800 */
[----:B------:R-:W-:Y:S01]  /*5800*/  IMAD R7, R7, UR9, R6 ;  /* 0x0000000907077c24 */ /* 0x000fe2000f8e0206 */
[----:B------:R-:W-:Y:S01]  /*5810*/  ULDC UR9, c[0x0][0x154] ;  /* 0x0000550000097ab9 */ /* 0x000fe20000000800 */
[----:B0-----:R-:W-:Y:S02]  /*5820*/  IMAD.MOV R6, RZ, RZ, -R20 ;  /* 0x000000ffff067224 */ /* 0x001fe400078e0a14 */
[----:B------:R-:W-:Y:S02]  /*5830*/  IMAD.IADD R5, R5, 0x1, R7 ;  /* 0x0000000105057824 */ /* 0x000fe400078e0207 */
[----:B-1----:R-:W-:Y:S01]  /*5840*/  IMAD R14, R15, R6, R14 ;  /* 0x000000060f0e7224 */ /* 0x002fe200078e020e */
[----:B------:R-:W-:Y:S02]  /*5850*/  I2FP.F32.U32 R6, R12 ;  /* 0x0000000c00067245 */ /* 0x000fe40000201000 */
[--C-:B------:R-:W-:Y:S02]  /*5860*/  SHF.R.U64 R15, R4, UR8, R5.reuse ;  /* 0x00000008040f7c19 */ /* 0x100fe40008001205 */
[----:B------:R-:W-:Y:S01]  /*5870*/  SHF.R.U32.HI R4, RZ, UR8, R5 ;  /* 0x00000008ff047c19 */ /* 0x000fe20008011605 */
[----:B------:R-:W-:Y:S01]  /*5880*/  FMUL R6, R6, UR9 ;  /* 0x0000000906067c20 */ /* 0x000fe20008400000 */
[----:B------:R-:W-:-:S02]  /*5890*/  ULDC UR8, c[0x0][0x608] ;  /* 0x0001820000087ab9 */ /* 0x000fc40000000800 */
[--C-:B------:R-:W-:Y:S01]  /*58a0*/  SHF.R.U64 R22, R15, UR8, R4.reuse ;  /* 0x000000080f167c19 */ /* 0x100fe20008001204 */
[----:B------:R0:W1:Y:S01]  /*58b0*/  F2I.U32.TRUNC.NTZ R24, R6 ;  /* 0x0000000600187305 */ /* 0x000062000020f000 */
[----:B------:R-:W-:Y:S01]  /*58c0*/  SHF.R.U32.HI R5, RZ, UR8, R4 ;  /* 0x00000008ff057c19 */ /* 0x000fe20008011604 */
[----:B------:R-:W-:-:S03]  /*58d0*/  ULDC UR8, c[0x0][0x658] ;  /* 0x0001960000087ab9 */ /* 0x000fc60000000800 */
[--C-:B------:R-:W-:Y:S02]  /*58e0*/  SHF.R.U64 R20, R22, UR8, R5.reuse ;  /* 0x0000000816147c19 */ /* 0x100fe40008001205 */
[----:B------:R-:W-:-:S03]  /*58f0*/  SHF.R.U32.HI R23, RZ, UR8, R5 ;  /* 0x00000008ff177c19 */ /* 0x000fc60008011605 */
[----:B------:R-:W-:Y:S02]  /*5900*/  IMAD.MOV.U32 R4, RZ, RZ, R20 ;  /* 0x000000ffff047224 */ /* 0x000fe400078e0014 */
[----:B------:R-:W-:Y:S01]  /*5910*/  IMAD.MOV.U32 R5, RZ, RZ, R23 ;  /* 0x000000ffff057224 */ /* 0x000fe200078e0017 */
[----:B0-----:R-:W-:Y:S06]  /*5920*/  @!P0 BRA `(.L_x_112) ;  /* 0x0000000000288947 */ /* 0x001fec0003800000 */
        /* <DEDUP_REMOVED lines=10> */
.L_x_112:
[----:B------:R-:W-:Y:S01]  /*59d0*/  ISETP.NE.AND P0, PT, R2, 0x1, PT ;  /* 0x000000010200780c */ /* 0x000fe20003f05270 */
[----:B------:R-:W-:Y:S01]  /*59e0*/  ULDC UR8, c[0x0][0x648] ;  /* 0x0001920000087ab9 */ /* 0x000fe20000000800 */
[----:B------:R-:W-:Y:S01]  /*59f0*/  LOP3.LUT R22, R22, UR13, RZ, 0xc0, !PT ;  /* 0x0000000d16167c12 */ /* 0x000fe2000f8ec0ff */
[----:B-1----:R-:W-:Y:S01]  /*5a00*/  IMAD.MOV R24, RZ, RZ, -R24 ;  /* 0x000000ffff187224 */ /* 0x002fe200078e0a18 */
[----:B------:R-:W-:Y:S01]  /*5a10*/  SHF.R.U64 R5, R4, UR8, R5 ;  /* 0x0000000804057c19 */ /* 0x000fe20008001205 */
[----:B------:R-:W-:Y:S01]  /*5a20*/  ULDC UR8, c[0x0][0x638] ;  /* 0x00018e0000087ab9 */ /* 0x000fe20000000800 */
[----:B------:R-:W-:Y:S01]  /*5a30*/  LOP3.LUT R15, R15, UR4, RZ, 0xc0, !PT ;  /* 0x000000040f0f7c12 */ /* 0x000fe2000f8ec0ff */
[----:B------:R-:W-:Y:S01]  /*5a40*/  ULDC UR9, c[0x0][0x610] ;  /* 0x0001840000097ab9 */ /* 0x000fe20000000800 */
[----:B------:R-:W-:Y:S02]  /*5a50*/  IMAD.MOV.U32 R4, RZ, RZ, 0x1 ;  /* 0x00000001ff047424 */ /* 0x000fe400078e00ff */
[----:B------:R-:W-:-:S02]  /*5a60*/  IMAD.MOV R7, RZ, RZ, -R5 ;  /* 0x000000ffff077224 */ /* 0x000fc400078e0a05 */
[----:B------:R-:W-:Y:S02]  /*5a70*/  IMAD R5, R5, UR5, R22 ;  /* 0x0000000505057c24 */ /* 0x000fe4000f8e0216 */
[----:B--2---:R-:W-:Y:S02]  /*5a80*/  @P0 IMAD R14, R21, R24, R12 ;  /* 0x00000018150e0224 */ /* 0x004fe400078e020c */
[----:B------:R-:W-:Y:S01]  /*5a90*/  IMAD R20, R7, UR8, R20 ;  /* 0x0000000807147c24 */ /* 0x000fe2000f8e0214 */
[----:B------:R-:W-:Y:S01]  /*5aa0*/  ULDC UR8, c[0x0][0x600] ;  /* 0x0001800000087ab9 */ /* 0x000fe20000000800 */
[----:B------:R-:W-:Y:S02]  /*5ab0*/  IMAD R14, R5, UR9, R14 ;  /* 0x00000009050e7c24 */ /* 0x000fe4000f8e020e */
[----:B------:R-:W-:-:S05]  /*5ac0*/  IMAD R5, R20, UR8, R15 ;  /* 0x0000000814057c24 */ /* 0x000fca000f8e020f */
[----:B------:R-:W-:Y:S02]  /*5ad0*/  SEL R20, R5, R14, !P0 ;  /* 0x0000000e05147207 */ /* 0x000fe40004000000 */
[----:B------:R-:W-:-:S07]  /*5ae0*/  SEL R12, R14, R5, !P0 ;  /* 0x000000050e0c7207 */ /* 0x000fce0004000000 */
.L_x_110:
[----:B------:R-:W-:Y:S05]  /*5af0*/  BSYNC B1 ;  /* 0x0000000000017941 */ /* 0x000fea0003800000 */
.L_x_109:
[----:B------:R-:W-:-:S13]  /*5b00*/  LOP3.LUT P0, RZ, R4, 0xff, RZ, 0xc0, !PT ;  /* 0x000000ff04ff7812 */ /* 0x000fda000780c0ff */
[----:B------:R-:W-:Y:S05]  /*5b10*/  @P0 BRA `(.L_x_113) ;  /* 0xfffffff400340947 */ /* 0x000fea000383ffff */
[----:B------:R-:W-:Y:S05]  /*5b20*/  BSYNC B0 ;  /* 0x0000000000007941 */ /* 0x000fea0003800000 */
.L_x_102:
[----:B------:R-:W-:-:S03]  /*5b30*/  UMOV UR8, 0xffffffff ;  /* 0xffffffff00087882 */ /* 0x000fc60000000000 */
[----:B------:R-:W-:Y:S05]  /*5b40*/  BRA.DIV UR8, `(.L_x_114) ;  /* 0x0000000608147947 */ /* 0x000fea000b800000 */
[----:B------:R-:W-:-:S13]  /*5b50*/  ELECT P6, URZ, PT ;  /* 0x00000000003f782f */ /* 0x000fda00038c0000 */
.L_x_128:
[----:B------:R-:W-:Y:S04]  /*5b60*/  BSSY B0, `(.L_x_115) ;  /* 0x000002b000007945 */ /* 0x000fe80003800000 */
[----:B------:R-:W-:Y:S05]  /*5b70*/  @!P6 BRA `(.L_x_116) ;  /* 0x0000000000a4e947 */ /* 0x000fea0003800000 */
[----:B------:R-:W-:-:S04]  /*5b80*/  LOP3.LUT R19, R19, 0x2, RZ, 0xfc, !PT ;  /* 0x0000000213137812 */ /* 0x000fc800078efcff */
[----:B------:R-:W-:-:S13]  /*5b90*/  ISETP.NE.AND P0, PT, R19, 0x3, PT ;  /* 0x000000031300780c */ /* 0x000fda0003f05270 */
[----:B------:R-:W-:Y:S05]  /*5ba0*/  @!P0 BRA `(.L_x_117) ;  /* 0x0000000000048947 */ /* 0x000fea0003800000 */
[----:B------:R-:W-:Y:S01]  /*5bb0*/  BPT.TRAP 0x1 ;  /* 0x000000040000795c */ /* 0x000fe20000300000 */
.L_x_117:
[----:B------:R-:W0:Y:S01]  /*5bc0*/  S2R R3, SR_CgaCtaId ;  /* 0x0000000000037919 */ /* 0x000e220000008800 */
[----:B------:R-:W-:Y:S02]  /*5bd0*/  MOV R0, 0x400 ;  /* 0x0000040000007802 */ /* 0x000fe40000000f00 */
[----:B------:R-:W-:Y:S02]  /*5be0*/  SHF.L.U32 R2, R10, 0x1f, RZ ;  /* 0x0000001f0a027819 */ /* 0x000fe400000006ff */
[----:B0-----:R-:W-:-:S05]  /*5bf0*/  LEA R0, R3, R0, 0x18 ;  /* 0x0000000003007211 */ /* 0x001fca00078ec0ff */
[----:B------:R-:W-:-:S04]  /*5c00*/  VIADD R0, R0, 0x20 ;  /* 0x0000002000007836 */ /* 0x000fc80000000000 */
[C---:B------:R-:W-:Y:S02]  /*5c10*/  IMAD R5, R9.reuse, 0x8, R0 ;  /* 0x0000000809057824 */ /* 0x040fe400078e0200 */
[----:B------:R-:W-:Y:S02]  /*5c20*/  VIADD R9, R9, 0x1 ;  /* 0x0000000109097836 */ /* 0x000fe40000000000 */
[----:B------:R-:W0:Y:S03]  /*5c30*/  SYNCS.PHASECHK.TRANS64.TRYWAIT P0, [R5+URZ], R2 ;  /* 0x00000002050075a7 */ /* 0x000e26000800017f */
[----:B------:R-:W-:-:S04]  /*5c40*/  ISETP.NE.AND P1, PT, R9, 0x4, PT ;  /* 0x000000040900780c */ /* 0x000fc80003f25270 */
[----:B------:R-:W-:Y:S02]  /*5c50*/  SEL R3, RZ, 0x1, P1 ;  /* 0x00000001ff037807 */ /* 0x000fe40000800000 */
[----:B------:R-:W-:Y:S02]  /*5c60*/  SEL R9, R9, RZ, P1 ;  /* 0x000000ff09097207 */ /* 0x000fe40000800000 */
[----:B------:R-:W-:-:S03]  /*5c70*/  LOP3.LUT R10, R10, R3, RZ, 0x3c, !PT ;  /* 0x000000030a0a7212 */ /* 0x000fc600078e3cff */
[----:B------:R-:W-:Y:S01]  /*5c80*/  IMAD R7, R9, 0x8, R0 ;  /* 0x0000000809077824 */ /* 0x000fe200078e0200 */
[----:B------:R-:W-:Y:S01]  /*5c90*/  SHF.L.U32 R4, R10, 0x1f, RZ ;  /* 0x0000001f0a047819 */ /* 0x000fe200000006ff */
[----:B0-----:R-:W-:Y:S06]  /*5ca0*/  @!P0 BRA `(.L_x_118) ;  /* 0x0000000000dc8947 */ /* 0x001fec0003800000 */
.L_x_129:
[----:B------:R-:W1:Y:S01]  /*5cb0*/  SYNCS.PHASECHK.TRANS64.TRYWAIT P0, [R7+URZ], R4 ;  /* 0x00000004070075a7 */ /* 0x000e62000800017f */
[----:B0-----:R-:W-:-:S05]  /*5cc0*/  VIADD R2, R9, 0x1 ;  /* 0x0000000109027836 */ /* 0x001fca0000000000 */
[----:B------:R-:W-:-:S04]  /*5cd0*/  ISETP.NE.AND P1, PT, R2, 0x4, PT ;  /* 0x000000040200780c */ /* 0x000fc80003f25270 */
[----:B------:R-:W-:Y:S02]  /*5ce0*/  SEL R3, RZ, 0x1, P1 ;  /* 0x00000001ff037807 */ /* 0x000fe40000800000 */
[----:B------:R-:W-:Y:S02]  /*5cf0*/  SEL R9, R2, RZ, P1 ;  /* 0x000000ff02097207 */ /* 0x000fe40000800000 */
[----:B------:R-:W-:-:S03]  /*5d00*/  LOP3.LUT R11, R10, R3, RZ, 0x3c, !PT ;  /* 0x000000030a0b7212 */ /* 0x000fc600078e3cff */
[----:B------:R-:W-:Y:S01]  /*5d10*/  IMAD R6, R9, 0x8, R0 ;  /* 0x0000000809067824 */ /* 0x000fe200078e0200 */
[----:B------:R-:W-:Y:S01]  /*5d20*/  SHF.L.U32 R5, R11, 0x1f, RZ ;  /* 0x0000001f0b057819 */ /* 0x000fe200000006ff */
[----:B-1----:R-:W-:Y:S06]  /*5d30*/  @!P0 BRA `(.L_x_119) ;  /* 0x0000000000cc8947 */ /* 0x002fec0003800000 */
.L_x_130:
[----:B------:R-:W1:Y:S01]  /*5d40*/  SYNCS.PHASECHK.TRANS64.TRYWAIT P0, [R6+URZ], R5 ;  /* 0x00000005060075a7 */ /* 0x000e62000800017f */
[----:B------:R-:W-:-:S05]  /*5d50*/  VIADD R2, R9, 0x1 ;  /* 0x0000000109027836 */ /* 0x000fca0000000000 */
[----:B------:R-:W-:-:S04]  /*5d60*/  ISETP.NE.AND P1, PT, R2, 0x4, PT ;  /* 0x000000040200780c */ /* 0x000fc80003f25270 */
[----:B0-----:R-:W-:Y:S02]  /*5d70*/  SEL R4, RZ, 0x1, P1 ;  /* 0x00000001ff047807 */ /* 0x001fe40000800000 */
[----:B------:R-:W-:Y:S02]  /*5d80*/  SEL R3, R2, RZ, P1 ;  /* 0x000000ff02037207 */ /* 0x000fe40000800000 */
[----:B------:R-:W-:Y:S01]  /*5d90*/  LOP3.LUT R4, R11, R4, RZ, 0x3c, !PT ;  /* 0x000000040b047212 */ /* 0x000fe200078e3cff */
[----:B-1----:R-:W-:Y:S06]  /*5da0*/  @!P0 BRA `(.L_x_120) ;  /* 0x0000000000c48947 */ /* 0x002fec0003800000 */
.L_x_131:
[----:B------:R-:W-:Y:S01]  /*5db0*/  IMAD R3, R3, 0x8, R0 ;  /* 0x0000000803037824 */ /* 0x000fe200078e0200 */
[----:B------:R-:W-:-:S07]  /*5dc0*/  SHF.L.U32 R0, R4, 0x1f, RZ ;  /* 0x0000001f04007819 */ /* 0x000fce00000006ff */
.L_x_121:
[----:B-1----:R1:W2:Y:S02]  /*5dd0*/  SYNCS.PHASECHK.TRANS64.TRYWAIT P0, [R3+URZ], R0 ;  /* 0x00000000030075a7 */ /* 0x0022a4000800017f */
[----:B--2---:R-:W-:Y:S05]  /*5de0*/  @!P0 NANOSLEEP.SYNCS 0x989680 ;  /* 0x009896800000895d */ /* 0x004fea0003900000 */
[----:B------:R-:W2:Y:S02]  /*5df0*/  @!P0 SYNCS.PHASECHK.TRANS64 P0, [R3+URZ], R0 ;  /* 0x00000000030085a7 */ /* 0x000ea4000800007f */
[----:B--2---:R-:W-:Y:S05]  /*5e00*/  @!P0 BRA `(.L_x_121) ;  /* 0xfffffffc00f08947 */ /* 0x004fea000383ffff */
.L_x_116:
[----:B------:R-:W-:Y:S05]  /*5e10*/  BSYNC B0 ;  /* 0x0000000000007941 */ /* 0x000fea0003800000 */
.L_x_115:
[----:B------:R-:W-:Y:S05]  /*5e20*/  EXIT ;  /* 0x000000000000794d */ /* 0x000fea0003800000 */
.L_x_21:
[----:B---3--:R3:W4:Y:S02]  /*5e30*/  SYNCS.PHASECHK.TRANS64.TRYWAIT P1, [R3+URZ], R0 ;  /* 0x00000000030075a7 */ /* 0x008724000802017f */
[----:B----4-:R-:W-:Y:S05]  /*5e40*/  @!P1 NANOSLEEP.SYNCS 0x989680 ;  /* 0x009896800000995d */ /* 0x010fea0003900000 */
[----:B------:R-:W4:Y:S02]  /*5e50*/  @!P1 SYNCS.PHASECHK.TRANS64 P1, [R3+URZ], R0 ;  /* 0x00000000030095a7 */ /* 0x000f24000802007f */
[----:B----4-:R-:W-:Y:S05]  /*5e60*/  @!P1 BRA `(.L_x_21) ;  /* 0xfffffffc00f09947 */ /* 0x010fea000383ffff */
[----:B------:R-:W-:Y:S05]  /*5e70*/  BRA `(.L_x_20) ;  /* 0xffffffb400a47947 */ /* 0x000fea000383ffff */
.L_x_26:
[----:B-1----:R1:W2:Y:S02]  /*5e80*/  SYNCS.PHASECHK.TRANS64.TRYWAIT P1, [R5+URZ], R4 ;  /* 0x00000004050075a7 */ /* 0x0022a4000802017f */
[----:B--2---:R-:W-:Y:S05]  /*5e90*/  @!P1 NANOSLEEP.SYNCS 0x989680 ;  /* 0x009896800000995d */ /* 0x004fea0003900000 */
[----:B------:R-:W2:Y:S02]  /*5ea0*/  @!P1 SYNCS.PHASECHK.TRANS64 P1, [R5+URZ], R4 ;  /* 0x00000004050095a7 */ /* 0x000ea4000802007f */
[----:B--2---:R-:W-:Y:S05]  /*5eb0*/  @!P1 BRA `(.L_x_26) ;  /* 0xfffffffc00f09947 */ /* 0x004fea000383ffff */
[----:B------:R-:W-:Y:S05]  /*5ec0*/  BRA `(.L_x_25) ;  /* 0xffffffb800547947 */ /* 0x000fea000383ffff */
.L_x_103:
[----:B------:R-:W-:Y:S01]  /*5ed0*/  BSSY B1, `(.L_x_122) ;  /* 0x0000006000017945 */ /* 0x000fe20003800000 */
[----:B------:R-:W-:-:S07]  /*5ee0*/  IMAD.MOV.U32 R15, RZ, RZ, -0x1 ;  /* 0xffffffffff0f7424 */ /* 0x000fce00078e00ff */
[----:B------:R-:W-:Y:S05]  /*5ef0*/  WARPSYNC.COLLECTIVE R15, `(.L_x_123) ;  /* 0x000000000f0c7348 */ /* 0x000fea0003c00000 */
[----:B------:R-:W-:Y:S02]  /*5f00*/  ELECT P6, UR62, PT ;  /* 0x00000000003e782f */ /* 0x000fe400038c0000 */
[----:B------:R-:W-:Y:S01]  /*5f10*/  MOV R14, UR62 ;  /* 0x0000003e000e7c02 */ /* 0x000fe20008000f00 */
[----:B------:R-:W-:Y:S10]  /*5f20*/  ENDCOLLECTIVE ;  /* 0x000000000000791b */ /* 0x000ff40003800000 */
.L_x_123:
[----:B------:R-:W-:Y:S05]  /*5f30*/  BSYNC B1 ;  /* 0x0000000000017941 */ /* 0x000fea0003800000 */
.L_x_122:
[----:B------:R-:W-:Y:S05]  /*5f40*/  BRA `(.L_x_124) ;  /* 0xfffffff000347947 */ /* 0x000fea000383ffff */
.L_x_106:
[----:B-1----:R1:W2:Y:S02]  /*5f50*/  SYNCS.PHASECHK.TRANS64.TRYWAIT P0, [R22+URZ+0x20], R7 ;  /* 0x00002007160075a7 */ /* 0x0022a4000800017f */
[----:B--2---:R-:W-:Y:S05]  /*5f60*/  @!P0 NANOSLEEP.SYNCS 0x989680 ;  /* 0x009896800000895d */ /* 0x004fea0003900000 */
[----:B------:R-:W2:Y:S02]  /*5f70*/  @!P0 SYNCS.PHASECHK.TRANS64 P0, [R22+URZ+0x20], R7 ;  /* 0x00002007160085a7 */ /* 0x000ea4000800007f */
[----:B--2---:R-:W-:Y:S05]  /*5f80*/  @!P0 BRA `(.L_x_106) ;  /* 0xfffffffc00f08947 */ /* 0x004fea000383ffff */
[----:B------:R-:W-:Y:S05]  /*5f90*/  BRA `(.L_x_125) ;  /* 0xfffffff000707947 */ /* 0x000fea000383ffff */
.L_x_114:
[----:B------:R-:W-:Y:S01]  /*5fa0*/  BSSY B0, `(.L_x_126) ;  /* 0x0000006000007945 */ /* 0x000fe20003800000 */
[----:B------:R-:W-:-:S07]  /*5fb0*/  IMAD.MOV.U32 R15, RZ, RZ, -0x1 ;  /* 0xffffffffff0f7424 */ /* 0x000fce00078e00ff */
[----:B------:R-:W-:Y:S05]  /*5fc0*/  WARPSYNC.COLLECTIVE R15, `(.L_x_127) ;  /* 0x000000000f0c7348 */ /* 0x000fea0003c00000 */
[----:B------:R-:W-:Y:S02]  /*5fd0*/  ELECT P6, UR62, PT ;  /* 0x00000000003e782f */ /* 0x000fe400038c0000 */
[----:B------:R-:W-:Y:S01]  /*5fe0*/  MOV R14, UR62 ;  /* 0x0000003e000e7c02 */ /* 0x000fe20008000f00 */
[----:B------:R-:W-:Y:S10]  /*5ff0*/  ENDCOLLECTIVE ;  /* 0x000000000000791b */ /* 0x000ff40003800000 */
.L_x_127:
[----:B------:R-:W-:Y:S05]  /*6000*/  BSYNC B0 ;  /* 0x0000000000007941 */ /* 0x000fea0003800000 */
.L_x_126:
[----:B------:R-:W-:Y:S05]  /*6010*/  BRA `(.L_x_128) ;  /* 0xfffffff800d07947 */ /* 0x000fea000383ffff */
.L_x_118:
[----:B0-----:R0:W1:Y:S02]  /*6020*/  SYNCS.PHASECHK.TRANS64.TRYWAIT P0, [R5+URZ], R2 ;  /* 0x00000002050075a7 */ /* 0x001064000800017f */
[----:B-1----:R-:W-:Y:S05]  /*6030*/  @!P0 NANOSLEEP.SYNCS 0x989680 ;  /* 0x009896800000895d */ /* 0x002fea0003900000 */
[----:B------:R-:W1:Y:S02]  /*6040*/  @!P0 SYNCS.PHASECHK.TRANS64 P0, [R5+URZ], R2 ;  /* 0x00000002050085a7 */ /* 0x000e64000800007f */
[----:B-1----:R-:W-:Y:S05]  /*6050*/  @!P0 BRA `(.L_x_118) ;  /* 0xfffffffc00f08947 */ /* 0x002fea000383ffff */
[----:B------:R-:W-:Y:S05]  /*6060*/  BRA `(.L_x_129) ;  /* 0xfffffffc00107947 */ /* 0x000fea000383ffff */
.L_x_119:
[----:B0-----:R0:W1:Y:S02]  /*6070*/  SYNCS.PHASECHK.TRANS64.TRYWAIT P0, [R7+URZ], R4 ;  /* 0x00000004070075a7 */ /* 0x001064000800017f */
[----:B-1----:R-:W-:Y:S05]  /*6080*/  @!P0 NANOSLEEP.SYNCS 0x989680 ;  /* 0x009896800000895d */ /* 0x002fea0003900000 */
[----:B------:R-:W1:Y:S02]  /*6090*/  @!P0 SYNCS.PHASECHK.TRANS64 P0, [R7+URZ], R4 ;  /* 0x00000004070085a7 */ /* 0x000e64000800007f */
[----:B-1----:R-:W-:Y:S05]  /*60a0*/  @!P0 BRA `(.L_x_119) ;  /* 0xfffffffc00f08947 */ /* 0x002fea000383ffff */
[----:B------:R-:W-:Y:S05]  /*60b0*/  BRA `(.L_x_130) ;  /* 0xfffffffc00207947 */ /* 0x000fea000383ffff */
.L_x_120:
[----:B0-----:R0:W1:Y:S02]  /*60c0*/  SYNCS.PHASECHK.TRANS64.TRYWAIT P0, [R6+URZ], R5 ;  /* 0x00000005060075a7 */ /* 0x001064000800017f */
[----:B-1----:R-:W-:Y:S05]  /*60d0*/  @!P0 NANOSLEEP.SYNCS 0x989680 ;  /* 0x009896800000895d */ /* 0x002fea0003900000 */
[----:B------:R-:W1:Y:S02]  /*60e0*/  @!P0 SYNCS.PHASECHK.TRANS64 P0, [R6+URZ], R5 ;  /* 0x00000005060085a7 */ /* 0x000e64000800007f */
[----:B-1----:R-:W-:Y:S05]  /*60f0*/  @!P0 BRA `(.L_x_120) ;  /* 0xfffffffc00f08947 */ /* 0x002fea000383ffff */
[----:B------:R-:W-:Y:S05]  /*6100*/  BRA `(.L_x_131) ;  /* 0xfffffffc00287947 */ /* 0x000fea000383ffff */
.L_x_132:
[----:B------:R-:W-:-:S00]  /*6110*/  BRA `(.L_x_132) ;  /* 0xfffffffc00fc7947 */ /* 0x000fc0000383ffff */
[----:B------:R-:W-:-:S00]  /*6120*/  NOP ;  /* 0x0000000000007918 */ /* 0x000fc00000000000 */
        /* <DEDUP_REMOVED lines=13> */
.L_x_133:


//--------------------- .nv.global.init           --------------------------
	.section	.nv.global.init,"aw",@progbits
.nv.global.init:
	.type		$str$22,@object
	.size		$str$22,($str$23 - $str$22)
$str$22:
        /*0000*/ 	.byte	0x6b, 0x5f, 0x74, 0x69, 0x6c, 0x65, 0x5f, 0x63, 0x6f, 0x75, 0x6e, 0x74, 0x20, 0x3e, 0x3d, 0x20
        /*0010*/ 	.byte	0x31, 0x00
	.type		$str$23,@object
	.size		$str$23,(__unnamed_1 - $str$23)
$str$23:
        /*0012*/ 	.byte	0x2f, 0x74, 0x6d, 0x70, 0x2f, 0x63, 0x75, 0x74, 0x6c, 0x61, 0x73, 0x73, 0x5f, 0x73, 0x77, 0x65
        /*0022*/ 	.byte	0x65, 0x70, 0x5f, 0x73, 0x72, 0x63, 0x2f, 0x69, 0x6e, 0x63, 0x6c, 0x75, 0x64, 0x65, 0x2f, 0x63
        /*0032*/ 	.byte	0x75, 0x74, 0x6c, 0x61, 0x73, 0x73, 0x2f, 0x67, 0x65, 0x6d, 0x6d, 0x2f, 0x63, 0x6f, 0x6c, 0x6c
        /*0042*/ 	.byte	0x65, 0x63, 0x74, 0x69, 0x76, 0x65, 0x2f, 0x73, 0x6d, 0x39, 0x30, 0x5f, 0x6d, 0x6d, 0x61, 0x5f
        /*0052*/ 	.byte	0x74, 0x6d, 0x61, 0x5f, 0x67, 0x6d, 0x6d, 0x61, 0x5f, 0x73, 0x73, 0x5f, 0x77, 0x61, 0x72, 0x70
        /*0062*/ 	.byte	0x73, 0x70, 0x65, 0x63, 0x69, 0x61, 0x6c, 0x69, 0x7a, 0x65, 0x64, 0x2e, 0x68, 0x70, 0x70, 0x00
	.type		__unnamed_1,@object
	.size		__unnamed_1,(.L_0 - __unnamed_1)
__unnamed_1:
        /*0072*/ 	.byte	0x76, 0x6f, 0x69, 0x64, 0x20, 0x63, 0x75, 0x74, 0x6c, 0x61, 0x73, 0x73, 0x3a, 0x3a, 0x67, 0x65
        /* <DEDUP_REMOVED lines=181> */
        /*0bd2*/ 	.byte	0x74, 0x69, 0x74, 0x79, 0x5d, 0x00
.L_0:


//--------------------- .nv.shared._ZN7cutlass13device_kernelINS_4gemm6kernel13GemmUniversalIN4cute5tupleIJiiiiEEENS1_10collective13CollectiveMmaINS1_34MainloopSm90TmaGmmaWarpSpecializedILi4ENS5_IJNS4_1CILi2EEESB_NSA_ILi1EEEEEENS1_35KernelTmaWarpSpecializedCooperativeEEENS5_IJNSA_ILi128EEENSA_ILi64EEENSA_ILi32EEEEEENS_10bfloat16_tENS5_IJlSC_lEEESK_SL_NS4_8TiledMMAINS4_8MMA_AtomIJNS4_4SM904GMMA27MMA_64x64x16_F32BF16BF16_SSILNSP_5MajorE0ELSR_0ELNSP_7ScaleInE1ELSS_1EEEEEENS4_6LayoutINS5_IJSB_SC_SC_EEENS5_IJSC_NSA_ILi0EEESX_EEEEENS5_IJNS4_10UnderscoreES10_S10_EEEEENS4_23SM90_TMA_LOAD_MULTICASTENS4_14ComposedLayoutINS4_7SwizzleILi2ELi4ELi3EEENS4_18smem_ptr_flag_bitsILi16EEENSV_INS5_IJNSA_ILi8EEESI_EEENS5_IJSI_SC_EEEEEEEvNS4_8identityES13_S1D_vS1E_EENS_8epilogue10collective6detail29Sm90TmaWarpSpecializedAdapterINS1H_15DefaultEpilogueISK_SL_SL_NS1G_6thread17LinearCombinationISK_Li1EffLNS1L_9ScaleType4KindE0ELNS_15FloatRoundStyleE2ESK_EENS1_15EpilogueDefaultEEEEEvvEEEEvNT_6ParamsE --------------------------
	.section	.nv.shared._ZN7cutlass13device_kernelINS_4gemm6kernel13GemmUniversalIN4cute5tupleIJiiiiEEENS1_10collective13CollectiveMmaINS1_34MainloopSm90TmaGmmaWarpSpecializedILi4ENS5_IJNS4_1CILi2EEESB_NSA_ILi1EEEEEENS1_35KernelTmaWarpSpecializedCooperativeEEENS5_IJNSA_ILi128EEENSA_ILi64EEENSA_ILi32EEEEEENS_10bfloat16_tENS5_IJlSC_lEEESK_SL_NS4_8TiledMMAINS4_8MMA_AtomIJNS4_4SM904GMMA27MMA_64x64x16_F32BF16BF16_SSILNSP_5MajorE0ELSR_0ELNSP_7ScaleInE1ELSS_1EEEEEENS4_6LayoutINS5_IJSB_SC_SC_EEENS5_IJSC_NSA_ILi0EEESX_EEEEENS5_IJNS4_10UnderscoreES10_S10_EEEEENS4_23SM90_TMA_LOAD_MULTICASTENS4_14ComposedLayoutINS4_7SwizzleILi2ELi4ELi3EEENS4_18smem_ptr_flag_bitsILi16EEENSV_INS5_IJNSA_ILi8EEESI_EEENS5_IJSI_SC_EEEEEEEvNS4_8identityES13_S1D_vS1E_EENS_8epilogue10collective6detail29Sm90TmaWarpSpecializedAdapterINS1H_15DefaultEpilogueISK_SL_SL_NS1G_6thread17LinearCombinationISK_Li1EffLNS1L_9ScaleType4KindE0ELNS_15FloatRoundStyleE2ESK_EENS1_15EpilogueDefaultEEEEEvvEEEEvNT_6ParamsE,"aw",@nobits
	.sectionflags	@""
	.align	16
	.zero		1024


//--------------------- .nv.shared.reserved.0     --------------------------
	.section	.nv.shared.reserved.0,"aw",@nobits
	.weak		__nv_reservedSMEM_offset_0_alias
	.size		__nv_reservedSMEM_offset_0_alias, 0, 0
	.other		__nv_reservedSMEM_offset_0_alias,@"STO_CUDA_RESERVED_SHARED STV_DEFAULT"
__nv_reservedSMEM_offset_0_alias:
	.zero		0


//--------------------- .nv.global                --------------------------
	.section	.nv.global,"aw",@nobits
.nv.global:
	.type		_ZN39_INTERNAL_285c396e_4_k_cu_5b03c3e3_37154cute1_E,@object
	.size		_ZN39_INTERNAL_285c396e_4_k_cu_5b03c3e3_37154cute1_E,(_ZN39_INTERNAL_285c396e_4_k_cu_5b03c3e3_37154cuda3std3__45__cpo6cbeginE - _ZN39_INTERNAL_285c396e_4_k_cu_5b03c3e3_37154cute1_E)
_ZN39_INTERNAL_285c396e_4_k_cu_5b03c3e3_37154cute1_E:
	.zero		1
	.type		_ZN39_INTERNAL_285c396e_4_k_cu_5b03c3e3_37154cuda3std3__45__cpo6cbeginE,@object
	.size		_ZN39_INTERNAL_285c396e_4_k_cu_5b03c3e3_37154cuda3std3__45__cpo6cbeginE,(_ZN39_INTERNAL_285c396e_4_k_cu_5b03c3e3_37154cuda3std3__48in_placeE - _ZN39_INTERNAL_285c396e_4_k_cu_5b03c3e3_37154cuda3std3__45__cpo6cbeginE)
_ZN39_INTERNAL_285c396e_4_k_cu_5b03c3e3_37154cuda3std3__45__cpo6cbeginE:
	.zero		1
	.type		_ZN39_INTERNAL_285c396e_4_k_cu_5b03c3e3_37154cuda3std3__48in_placeE,@object
	.size		_ZN39_INTERNAL_285c396e_4_k_cu_5b03c3e3_37154cuda3std3__48in_placeE,(_ZN39_INTERNAL_285c396e_4_k_cu_5b03c3e3_37154cuda3std6ranges3__45__cpo9iter_moveE - _ZN39_INTERNAL_285c396e_4_k_cu_5b03c3e3_37154cuda3std3__48in_placeE)
_ZN39_INTERNAL_285c396e_4_k_cu_5b03c3e3_37154cuda3std3__48in_placeE:
	.zero		1
	.type		_ZN39_INTERNAL_285c396e_4_k_cu_5b03c3e3_37154cuda3std6ranges3__45__cpo9iter_moveE,@object
	.size		_ZN39_INTERNAL_285c396e_4_k_cu_5b03c3e3_37154cuda3std6ranges3__45__cpo9iter_moveE,(_ZN39_INTERNAL_285c396e_4_k_cu_5b03c3e3_37154cuda3std3__45__cpo5beginE - _ZN39_INTERNAL_285c396e_4_k_cu_5b03c3e3_37154cuda3std6ranges3__45__cpo9iter_moveE)
_ZN39_INTERNAL_285c396e_4_k_cu_5b03c3e3_37154cuda3std6ranges3__45__cpo9iter_moveE:
	.zero		1
	.type		_ZN39_INTERNAL_285c396e_4_k_cu_5b03c3e3_37154cuda3std3__45__cpo5beginE,@object
	.size		_ZN39_INTERNAL_285c396e_4_k_cu_5b03c3e3_37154cuda3std3__45__cpo5beginE,(_ZN39_INTERNAL_285c396e_4_k_cu_5b03c3e3_37154cuda3std3__441_GLOBAL__N__285c396e_4_k_cu_5b03c3e3_37156ignoreE - _ZN39_INTERNAL_285c396e_4_k_cu_5b03c3e3_37154cuda3std3__45__cpo5beginE)
_ZN39_INTERNAL_285c396e_4_k_cu_5b03c3e3_37154cuda3std3__45__cpo5beginE:
	.zero		1
	.type		_ZN39_INTERNAL_285c396e_4_k_cu_5b03c3e3_37154cuda3std3__441_GLOBAL__N__285c396e_4_k_cu_5b03c3e3_37156ignoreE,@object
	.size		_ZN39_INTERNAL_285c396e_4_k_cu_5b03c3e3_37154cuda3std3__441_GLOBAL__N__285c396e_4_k_cu_5b03c3e3_37156ignoreE,(_ZN39_INTERNAL_285c396e_4_k_cu_5b03c3e3_37154cute7productE - _ZN39_INTERNAL_285c396e_4_k_cu_5b03c3e3_37154cuda3std3__441_GLOBAL__N__285c396e_4_k_cu_5b03c3e3_37156ignoreE)
_ZN39_INTERNAL_285c396e_4_k_cu_5b03c3e3_37154cuda3std3__441_GLOBAL__N__285c396e_4_k_cu_5b03c3e3_37156ignoreE:
	.zero		1
	.type		_ZN39_INTERNAL_285c396e_4_k_cu_5b03c3e3_37154cute7productE,@object
	.size		_ZN39_INTERNAL_285c396e_4_k_cu_5b03c3e3_37154cute7productE,(_ZN39_INTERNAL_285c396e_4_k_cu_5b03c3e3_37154cuda3std3__45__cpo3endE - _ZN39_INTERNAL_285c396e_4_k_cu_5b03c3e3_37154cute7productE)
_ZN39_INTERNAL_285c396e_4_k_cu_5b03c3e3_37154cute7productE:
	.zero		1
	.type		_ZN39_INTERNAL_285c396e_4_k_cu_5b03c3e3_37154cuda3std3__45__cpo3endE,@object
	.size		_ZN39_INTERNAL_285c396e_4_k_cu_5b03c3e3_37154cuda3std3__45__cpo3endE,(_ZN39_INTERNAL_285c396e_4_k_cu_5b03c3e3_37154cuda3std3__419piecewise_constructE - _ZN39_INTERNAL_285c396e_4_k_cu_5b03c3e3_37154cuda3std3__45__cpo3endE)
_ZN39_INTERNAL_285c396e_4_k_cu_5b03c3e3_37154cuda3std3__45__cpo3endE:
	.zero		1
	.type		_ZN39_INTERNAL_285c396e_4_k_cu_5b03c3e3_37154cuda3std3__419piecewise_constructE,@object
	.size		_ZN39_INTERNAL_285c396e_4_k_cu_5b03c3e3_37154cuda3std3__419piecewise_constructE,(_ZN39_INTERNAL_285c396e_4_k_cu_5b03c3e3_37154cuda3std3__45__cpo4cendE - _ZN39_INTERNAL_285c396e_4_k_cu_5b03c3e3_37154cuda3std3__419piecewise_constructE)
_ZN39_INTERNAL_285c396e_4_k_cu_5b03c3e3_37154cuda3std3__419piecewise_constructE:
	.zero		1
	.type		_ZN39_INTERNAL_285c396e_4_k_cu_5b03c3e3_37154cuda3std3__45__cpo4cendE,@object
	.size		_ZN39_INTERNAL_285c396e_4_k_cu_5b03c3e3_37154cuda3std3__45__cpo4cendE,(_ZN39_INTERNAL_285c396e_4_k_cu_5b03c3e3_37154cuda3std6ranges3__45__cpo4swapE - _ZN39_INTERNAL_285c396e_4_k_cu_5b03c3e3_37154cuda3std3__45__cpo4cendE)
_ZN39_INTERNAL_285c396e_4_k_cu_5b03c3e3_37154cuda3std3__45__cpo4cendE:
	.zero		1
	.type		_ZN39_INTERNAL_285c396e_4_k_cu_5b03c3e3_37154cuda3std6ranges3__45__cpo4swapE,@object
	.size		_ZN39_INTERNAL_285c396e_4_k_cu_5b03c3e3_37154cuda3std6ranges3__45__cpo4swapE,(.L_8 - _ZN39_INTERNAL_285c396e_4_k_cu_5b03c3e3_37154cuda3std6ranges3__45__cpo4swapE)
_ZN39_INTERNAL_285c396e_4_k_cu_5b03c3e3_37154cuda3std6ranges3__45__cpo4swapE:
	.zero		1
.L_8:


//--------------------- .nv.constant0._ZN7cutlass13device_kernelINS_4gemm6kernel13GemmUniversalIN4cute5tupleIJiiiiEEENS1_10collective13CollectiveMmaINS1_34MainloopSm90TmaGmmaWarpSpecializedILi4ENS5_IJNS4_1CILi2EEESB_NSA_ILi1EEEEEENS1_35KernelTmaWarpSpecializedCooperativeEEENS5_IJNSA_ILi128EEENSA_ILi64EEENSA_ILi32EEEEEENS_10bfloat16_tENS5_IJlSC_lEEESK_SL_NS4_8TiledMMAINS4_8MMA_AtomIJNS4_4SM904GMMA27MMA_64x64x16_F32BF16BF16_SSILNSP_5MajorE0ELSR_0ELNSP_7ScaleInE1ELSS_1EEEEEENS4_6LayoutINS5_IJSB_SC_SC_EEENS5_IJSC_NSA_ILi0EEESX_EEEEENS5_IJNS4_10UnderscoreES10_S10_EEEEENS4_23SM90_TMA_LOAD_MULTICASTENS4_14ComposedLayoutINS4_7SwizzleILi2ELi4ELi3EEENS4_18smem_ptr_flag_bitsILi16EEENSV_INS5_IJNSA_ILi8EEESI_EEENS5_IJSI_SC_EEEEEEEvNS4_8identityES13_S1D_vS1E_EENS_8epilogue10collective6detail29Sm90TmaWarpSpecializedAdapterINS1H_15DefaultEpilogueISK_SL_SL_NS1G_6thread17LinearCombinationISK_Li1EffLNS1L_9ScaleType4KindE0ELNS_15FloatRoundStyleE2ESK_EENS1_15EpilogueDefaultEEEEEvvEEEEvNT_6ParamsE --------------------------
	.section	.nv.constant0._ZN7cutlass13device_kernelINS_4gemm6kernel13GemmUniversalIN4cute5tupleIJiiiiEEENS1_10collective13CollectiveMmaINS1_34MainloopSm90TmaGmmaWarpSpecializedILi4ENS5_IJNS4_1CILi2EEESB_NSA_ILi1EEEEEENS1_35KernelTmaWarpSpecializedCooperativeEEENS5_IJNSA_ILi128EEENSA_ILi64EEENSA_ILi32EEEEEENS_10bfloat16_tENS5_IJlSC_lEEESK_SL_NS4_8TiledMMAINS4_8MMA_AtomIJNS4_4SM904GMMA27MMA_64x64x16_F32BF16BF16_SSILNSP_5MajorE0ELSR_0ELNSP_7ScaleInE1ELSS_1EEEEEENS4_6LayoutINS5_IJSB_SC_SC_EEENS5_IJSC_NSA_ILi0EEESX_EEEEENS5_IJNS4_10UnderscoreES10_S10_EEEEENS4_23SM90_TMA_LOAD_MULTICASTENS4_14ComposedLayoutINS4_7SwizzleILi2ELi4ELi3EEENS4_18smem_ptr_flag_bitsILi16EEENSV_INS5_IJNSA_ILi8EEESI_EEENS5_IJSI_SC_EEEEEEEvNS4_8identityES13_S1D_vS1E_EENS_8epilogue10collective6detail29Sm90TmaWarpSpecializedAdapterINS1H_15DefaultEpilogueISK_SL_SL_NS1G_6thread17LinearCombinationISK_Li1EffLNS1L_9ScaleType4KindE0ELNS_15FloatRoundStyleE2ESK_EENS1_15EpilogueDefaultEEEEEvvEEEEvNT_6ParamsE,"a",@progbits
	.sectionflags	@""
	.align	4
.nv.constant0._ZN7cutlass13device_kernelINS_4gemm6kernel13GemmUniversalIN4cute5tupleIJiiiiEEENS1_10collective13CollectiveMmaINS1_34MainloopSm90TmaGmmaWarpSpecializedILi4ENS5_IJNS4_1CILi2EEESB_NSA_ILi1EEEEEENS1_35KernelTmaWarpSpecializedCooperativeEEENS5_IJNSA_ILi128EEENSA_ILi64EEENSA_ILi32EEEEEENS_10bfloat16_tENS5_IJlSC_lEEESK_SL_NS4_8TiledMMAINS4_8MMA_AtomIJNS4_4SM904GMMA27MMA_64x64x16_F32BF16BF16_SSILNSP_5MajorE0ELSR_0ELNSP_7ScaleInE1ELSS_1EEEEEENS4_6LayoutINS5_IJSB_SC_SC_EEENS5_IJSC_NSA_ILi0EEESX_EEEEENS5_IJNS4_10UnderscoreES10_S10_EEEEENS4_23SM90_TMA_LOAD_MULTICASTENS4_14ComposedLayoutINS4_7SwizzleILi2ELi4ELi3EEENS4_18smem_ptr_flag_bitsILi16EEENSV_INS5_IJNSA_ILi8EEESI_EEENS5_IJSI_SC_EEEEEEEvNS4_8identityES13_S1D_vS1E_EENS_8epilogue10collective6detail29Sm90TmaWarpSpecializedAdapterINS1H_15DefaultEpilogueISK_SL_SL_NS1G_6thread17LinearCombinationISK_Li1EffLNS1L_9ScaleType4KindE0ELNS_15FloatRoundStyleE2ESK_EENS1_15EpilogueDefaultEEEEEvvEEEEvNT_6ParamsE:
	.zero		1664


//--------------------- SYMBOLS --------------------------

	.type		.nv.reservedSmem.offset0,@object
	.size		.nv.reservedSmem.offset0,0x4
	.type		__assertfail,@function
